//
// Generated by NVIDIA NVVM Compiler
//
// Compiler Build ID: CL-36424714
// Cuda compilation tools, release 13.0, V13.0.88
// Based on NVVM 20.0.0
//

.version 9.0
.target sm_100
.address_size 64

	// .globl	_Z21gpu_sum_scan_blellochPdPKdS_m
.global .align 1 .b8 _ZN34_INTERNAL_3f62cfe1_4_k_cu_1650bcf14cuda3std3__45__cpo5beginE[1];
.global .align 1 .b8 _ZN34_INTERNAL_3f62cfe1_4_k_cu_1650bcf14cuda3std3__45__cpo3endE[1];
.global .align 1 .b8 _ZN34_INTERNAL_3f62cfe1_4_k_cu_1650bcf14cuda3std3__45__cpo6cbeginE[1];
.global .align 1 .b8 _ZN34_INTERNAL_3f62cfe1_4_k_cu_1650bcf14cuda3std3__45__cpo4cendE[1];
.global .align 1 .b8 _ZN34_INTERNAL_3f62cfe1_4_k_cu_1650bcf14cuda3std3__45__cpo6rbeginE[1];
.global .align 1 .b8 _ZN34_INTERNAL_3f62cfe1_4_k_cu_1650bcf14cuda3std3__45__cpo4rendE[1];
.global .align 1 .b8 _ZN34_INTERNAL_3f62cfe1_4_k_cu_1650bcf14cuda3std3__45__cpo7crbeginE[1];
.global .align 1 .b8 _ZN34_INTERNAL_3f62cfe1_4_k_cu_1650bcf14cuda3std3__45__cpo5crendE[1];
.global .align 1 .b8 _ZN34_INTERNAL_3f62cfe1_4_k_cu_1650bcf14cuda3std3__436_GLOBAL__N__3f62cfe1_4_k_cu_1650bcf16ignoreE[1];
.global .align 1 .b8 _ZN34_INTERNAL_3f62cfe1_4_k_cu_1650bcf14cuda3std3__419piecewise_constructE[1];
.global .align 1 .b8 _ZN34_INTERNAL_3f62cfe1_4_k_cu_1650bcf14cuda3std3__48in_placeE[1];
.global .align 1 .b8 _ZN34_INTERNAL_3f62cfe1_4_k_cu_1650bcf14cuda3std3__420unreachable_sentinelE[1];
.global .align 1 .b8 _ZN34_INTERNAL_3f62cfe1_4_k_cu_1650bcf14cuda3std3__47nulloptE[1];
.global .align 1 .b8 _ZN34_INTERNAL_3f62cfe1_4_k_cu_1650bcf14cuda3std3__48unexpectE[1];
.global .align 1 .b8 _ZN34_INTERNAL_3f62cfe1_4_k_cu_1650bcf14cuda3std6ranges3__45__cpo4swapE[1];
.global .align 1 .b8 _ZN34_INTERNAL_3f62cfe1_4_k_cu_1650bcf14cuda3std6ranges3__45__cpo9iter_moveE[1];
.global .align 1 .b8 _ZN34_INTERNAL_3f62cfe1_4_k_cu_1650bcf14cuda3std6ranges3__45__cpo5beginE[1];
.global .align 1 .b8 _ZN34_INTERNAL_3f62cfe1_4_k_cu_1650bcf14cuda3std6ranges3__45__cpo3endE[1];
.global .align 1 .b8 _ZN34_INTERNAL_3f62cfe1_4_k_cu_1650bcf14cuda3std6ranges3__45__cpo6cbeginE[1];
.global .align 1 .b8 _ZN34_INTERNAL_3f62cfe1_4_k_cu_1650bcf14cuda3std6ranges3__45__cpo4cendE[1];
.global .align 1 .b8 _ZN34_INTERNAL_3f62cfe1_4_k_cu_1650bcf14cuda3std6ranges3__45__cpo7advanceE[1];
.global .align 1 .b8 _ZN34_INTERNAL_3f62cfe1_4_k_cu_1650bcf14cuda3std6ranges3__45__cpo9iter_swapE[1];
.global .align 1 .b8 _ZN34_INTERNAL_3f62cfe1_4_k_cu_1650bcf14cuda3std6ranges3__45__cpo4nextE[1];
.global .align 1 .b8 _ZN34_INTERNAL_3f62cfe1_4_k_cu_1650bcf14cuda3std6ranges3__45__cpo4prevE[1];
.global .align 1 .b8 _ZN34_INTERNAL_3f62cfe1_4_k_cu_1650bcf14cuda3std6ranges3__45__cpo4dataE[1];
.global .align 1 .b8 _ZN34_INTERNAL_3f62cfe1_4_k_cu_1650bcf14cuda3std6ranges3__45__cpo5cdataE[1];
.global .align 1 .b8 _ZN34_INTERNAL_3f62cfe1_4_k_cu_1650bcf14cuda3std6ranges3__45__cpo4sizeE[1];
.global .align 1 .b8 _ZN34_INTERNAL_3f62cfe1_4_k_cu_1650bcf14cuda3std6ranges3__45__cpo5ssizeE[1];
.global .align 1 .b8 _ZN34_INTERNAL_3f62cfe1_4_k_cu_1650bcf14cuda3std6ranges3__45__cpo8distanceE[1];
.global .align 1 .b8 _ZN34_INTERNAL_3f62cfe1_4_k_cu_1650bcf16thrust24THRUST_300001_SM_1000_NS6system6detail10sequential3seqE[1];
.global .align 1 .b8 _ZN34_INTERNAL_3f62cfe1_4_k_cu_1650bcf16thrust24THRUST_300001_SM_1000_NS12placeholders2_1E[1];
.global .align 1 .b8 _ZN34_INTERNAL_3f62cfe1_4_k_cu_1650bcf16thrust24THRUST_300001_SM_1000_NS12placeholders2_2E[1];
.global .align 1 .b8 _ZN34_INTERNAL_3f62cfe1_4_k_cu_1650bcf16thrust24THRUST_300001_SM_1000_NS12placeholders2_3E[1];
.global .align 1 .b8 _ZN34_INTERNAL_3f62cfe1_4_k_cu_1650bcf16thrust24THRUST_300001_SM_1000_NS12placeholders2_4E[1];
.global .align 1 .b8 _ZN34_INTERNAL_3f62cfe1_4_k_cu_1650bcf16thrust24THRUST_300001_SM_1000_NS12placeholders2_5E[1];
.global .align 1 .b8 _ZN34_INTERNAL_3f62cfe1_4_k_cu_1650bcf16thrust24THRUST_300001_SM_1000_NS12placeholders2_6E[1];
.global .align 1 .b8 _ZN34_INTERNAL_3f62cfe1_4_k_cu_1650bcf16thrust24THRUST_300001_SM_1000_NS12placeholders2_7E[1];
.global .align 1 .b8 _ZN34_INTERNAL_3f62cfe1_4_k_cu_1650bcf16thrust24THRUST_300001_SM_1000_NS12placeholders2_8E[1];
.global .align 1 .b8 _ZN34_INTERNAL_3f62cfe1_4_k_cu_1650bcf16thrust24THRUST_300001_SM_1000_NS12placeholders2_9E[1];
.global .align 1 .b8 _ZN34_INTERNAL_3f62cfe1_4_k_cu_1650bcf16thrust24THRUST_300001_SM_1000_NS12placeholders3_10E[1];
.extern .shared .align 16 .b8 s_out[];

.visible .entry _Z21gpu_sum_scan_blellochPdPKdS_m(
	.param .u64 .ptr .align 1 _Z21gpu_sum_scan_blellochPdPKdS_m_param_0,
	.param .u64 .ptr .align 1 _Z21gpu_sum_scan_blellochPdPKdS_m_param_1,
	.param .u64 .ptr .align 1 _Z21gpu_sum_scan_blellochPdPKdS_m_param_2,
	.param .u64 _Z21gpu_sum_scan_blellochPdPKdS_m_param_3
)
{
	.reg .pred 	%p<46>;
	.reg .b32 	%r<133>;
	.reg .b64 	%rd<106>;
	.reg .b64 	%fd<142>;

	ld.param.u64 	%rd46, [_Z21gpu_sum_scan_blellochPdPKdS_m_param_0];
	ld.param.u64 	%rd47, [_Z21gpu_sum_scan_blellochPdPKdS_m_param_1];
	ld.param.u64 	%rd48, [_Z21gpu_sum_scan_blellochPdPKdS_m_param_2];
	ld.param.u64 	%rd49, [_Z21gpu_sum_scan_blellochPdPKdS_m_param_3];
	mov.u32 	%r1, %tid.x;
	shl.b32 	%r18, %r1, 3;
	mov.u32 	%r19, s_out;
	add.s32 	%r2, %r19, %r18;
	mov.b64 	%rd50, 0;
	st.shared.u64 	[%r2], %rd50;
	mov.u32 	%r3, %ntid.x;
	shl.b32 	%r20, %r3, 3;
	add.s32 	%r4, %r2, %r20;
	st.shared.u64 	[%r4], %rd50;
	bar.sync 	0;
	mov.u32 	%r5, %ctaid.x;
	mul.lo.s32 	%r21, %r5, %r3;
	shl.b32 	%r22, %r21, 1;
	add.s32 	%r23, %r22, %r1;
	cvt.u64.u32 	%rd1, %r23;
	setp.le.u64 	%p1, %rd49, %rd1;
	@%p1 bra 	$L__BB0_3;
	cvta.to.global.u64 	%rd51, %rd47;
	shl.b64 	%rd52, %rd1, 3;
	add.s64 	%rd2, %rd51, %rd52;
	ld.global.f64 	%fd62, [%rd2];
	st.shared.f64 	[%r2], %fd62;
	cvt.u64.u32 	%rd3, %r3;
	add.s64 	%rd53, %rd1, %rd3;
	setp.ge.u64 	%p2, %rd53, %rd49;
	@%p2 bra 	$L__BB0_3;
	shl.b64 	%rd54, %rd3, 3;
	add.s64 	%rd55, %rd2, %rd54;
	ld.global.f64 	%fd63, [%rd55];
	st.shared.f64 	[%r4], %fd63;
$L__BB0_3:
	bar.sync 	0;
	add.s32 	%r6, %r1, 1;
	shl.b32 	%r24, %r6, 1;
	cvt.u64.u32 	%rd56, %r24;
	add.s64 	%rd87, %rd56, -2;
	shl.b32 	%r25, %r6, 4;
	add.s32 	%r7, %r19, %r25;
	ld.shared.v2.f64 	{%fd64, %fd65}, [%r7+-16];
	add.f64 	%fd113, %fd64, %fd65;
	bar.sync 	0;
	st.shared.f64 	[%r7+-8], %fd113;
	bar.sync 	0;
	shl.b32 	%r8, %r6, 2;
	setp.gt.u32 	%p3, %r1, 511;
	@%p3 bra 	$L__BB0_5;
	cvt.u64.u32 	%rd57, %r8;
	add.s64 	%rd87, %rd57, -3;
	add.s32 	%r28, %r7, %r25;
	ld.shared.f64 	%fd66, [%r28+-24];
	ld.shared.f64 	%fd67, [%r28+-8];
	add.f64 	%fd113, %fd66, %fd67;
$L__BB0_5:
	setp.gt.u32 	%p4, %r1, 511;
	bar.sync 	0;
	@%p4 bra 	$L__BB0_7;
	add.s32 	%r30, %r7, %r25;
	st.shared.f64 	[%r30+-8], %fd113;
$L__BB0_7:
	bar.sync 	0;
	shl.b32 	%r9, %r6, 3;
	setp.gt.u32 	%p5, %r1, 255;
	@%p5 bra 	$L__BB0_9;
	cvt.u64.u32 	%rd58, %r9;
	add.s64 	%rd87, %rd58, -5;
	shl.b32 	%r31, %r9, 3;
	add.s32 	%r33, %r19, %r31;
	ld.shared.f64 	%fd68, [%r33+-40];
	mad.lo.s32 	%r34, %r6, 48, %r7;
	ld.shared.f64 	%fd69, [%r34+-8];
	add.f64 	%fd113, %fd68, %fd69;
$L__BB0_9:
	setp.gt.u32 	%p6, %r1, 255;
	bar.sync 	0;
	@%p6 bra 	$L__BB0_11;
	mad.lo.s32 	%r35, %r6, 48, %r7;
	st.shared.f64 	[%r35+-8], %fd113;
$L__BB0_11:
	bar.sync 	0;
	setp.gt.u32 	%p7, %r1, 127;
	@%p7 bra 	$L__BB0_13;
	cvt.u64.u32 	%rd59, %r25;
	add.s64 	%rd87, %rd59, -9;
	shl.b32 	%r36, %r25, 3;
	add.s32 	%r38, %r19, %r36;
	ld.shared.f64 	%fd70, [%r38+-72];
	mad.lo.s32 	%r39, %r6, 112, %r7;
	ld.shared.f64 	%fd71, [%r39+-8];
	add.f64 	%fd113, %fd70, %fd71;
$L__BB0_13:
	setp.gt.u32 	%p8, %r1, 127;
	bar.sync 	0;
	@%p8 bra 	$L__BB0_15;
	mad.lo.s32 	%r40, %r6, 112, %r7;
	st.shared.f64 	[%r40+-8], %fd113;
$L__BB0_15:
	bar.sync 	0;
	shl.b32 	%r11, %r6, 5;
	setp.gt.u32 	%p9, %r1, 63;
	@%p9 bra 	$L__BB0_17;
	cvt.u64.u32 	%rd60, %r11;
	add.s64 	%rd87, %rd60, -17;
	shl.b32 	%r41, %r11, 3;
	add.s32 	%r43, %r19, %r41;
	ld.shared.f64 	%fd72, [%r43+-136];
	mad.lo.s32 	%r44, %r6, 240, %r7;
	ld.shared.f64 	%fd73, [%r44+-8];
	add.f64 	%fd113, %fd72, %fd73;
$L__BB0_17:
	setp.gt.u32 	%p10, %r1, 63;
	bar.sync 	0;
	@%p10 bra 	$L__BB0_19;
	mad.lo.s32 	%r45, %r6, 240, %r7;
	st.shared.f64 	[%r45+-8], %fd113;
$L__BB0_19:
	bar.sync 	0;
	shl.b32 	%r12, %r6, 6;
	setp.gt.u32 	%p11, %r1, 31;
	@%p11 bra 	$L__BB0_21;
	cvt.u64.u32 	%rd61, %r12;
	add.s64 	%rd87, %rd61, -33;
	shl.b32 	%r46, %r12, 3;
	add.s32 	%r48, %r19, %r46;
	ld.shared.f64 	%fd74, [%r48+-264];
	mad.lo.s32 	%r49, %r6, 496, %r7;
	ld.shared.f64 	%fd75, [%r49+-8];
	add.f64 	%fd113, %fd74, %fd75;
$L__BB0_21:
	setp.gt.u32 	%p12, %r1, 31;
	bar.sync 	0;
	@%p12 bra 	$L__BB0_23;
	mad.lo.s32 	%r50, %r6, 496, %r7;
	st.shared.f64 	[%r50+-8], %fd113;
$L__BB0_23:
	bar.sync 	0;
	shl.b32 	%r13, %r6, 7;
	setp.gt.u32 	%p13, %r1, 15;
	@%p13 bra 	$L__BB0_25;
	cvt.u64.u32 	%rd62, %r13;
	add.s64 	%rd87, %rd62, -65;
	shl.b32 	%r51, %r13, 3;
	add.s32 	%r53, %r19, %r51;
	ld.shared.f64 	%fd76, [%r53+-520];
	mad.lo.s32 	%r54, %r6, 1008, %r7;
	ld.shared.f64 	%fd77, [%r54+-8];
	add.f64 	%fd113, %fd76, %fd77;
$L__BB0_25:
	setp.gt.u32 	%p14, %r1, 15;
	bar.sync 	0;
	@%p14 bra 	$L__BB0_27;
	mad.lo.s32 	%r55, %r6, 1008, %r7;
	st.shared.f64 	[%r55+-8], %fd113;
$L__BB0_27:
	bar.sync 	0;
	shl.b32 	%r14, %r6, 8;
	setp.gt.u32 	%p15, %r1, 7;
	@%p15 bra 	$L__BB0_29;
	cvt.u64.u32 	%rd63, %r14;
	add.s64 	%rd87, %rd63, -129;
	shl.b32 	%r56, %r14, 3;
	add.s32 	%r58, %r19, %r56;
	ld.shared.f64 	%fd78, [%r58+-1032];
	mad.lo.s32 	%r59, %r6, 2032, %r7;
	ld.shared.f64 	%fd79, [%r59+-8];
	add.f64 	%fd113, %fd78, %fd79;
$L__BB0_29:
	setp.gt.u32 	%p16, %r1, 7;
	bar.sync 	0;
	@%p16 bra 	$L__BB0_31;
	mad.lo.s32 	%r60, %r6, 2032, %r7;
	st.shared.f64 	[%r60+-8], %fd113;
$L__BB0_31:
	bar.sync 	0;
	shl.b32 	%r15, %r6, 9;
	setp.gt.u32 	%p17, %r1, 3;
	@%p17 bra 	$L__BB0_33;
	cvt.u64.u32 	%rd64, %r15;
	add.s64 	%rd87, %rd64, -257;
	shl.b32 	%r61, %r15, 3;
	add.s32 	%r63, %r19, %r61;
	ld.shared.f64 	%fd80, [%r63+-2056];
	mad.lo.s32 	%r64, %r6, 4080, %r7;
	ld.shared.f64 	%fd81, [%r64+-8];
	add.f64 	%fd113, %fd80, %fd81;
$L__BB0_33:
	setp.gt.u32 	%p18, %r1, 3;
	bar.sync 	0;
	@%p18 bra 	$L__BB0_35;
	mad.lo.s32 	%r65, %r6, 4080, %r7;
	st.shared.f64 	[%r65+-8], %fd113;
$L__BB0_35:
	bar.sync 	0;
	shl.b32 	%r16, %r6, 10;
	setp.gt.u32 	%p19, %r1, 1;
	@%p19 bra 	$L__BB0_37;
	cvt.u64.u32 	%rd65, %r16;
	add.s64 	%rd87, %rd65, -513;
	shl.b32 	%r66, %r16, 3;
	add.s32 	%r68, %r19, %r66;
	ld.shared.f64 	%fd82, [%r68+-4104];
	mad.lo.s32 	%r69, %r6, 8176, %r7;
	ld.shared.f64 	%fd83, [%r69+-8];
	add.f64 	%fd113, %fd82, %fd83;
$L__BB0_37:
	setp.gt.u32 	%p20, %r1, 1;
	bar.sync 	0;
	@%p20 bra 	$L__BB0_39;
	mad.lo.s32 	%r70, %r6, 8176, %r7;
	st.shared.f64 	[%r70+-8], %fd113;
$L__BB0_39:
	bar.sync 	0;
	setp.ne.s32 	%p21, %r1, 0;
	mad.lo.s32 	%r17, %r6, 16368, %r7;
	@%p21 bra 	$L__BB0_41;
	ld.shared.f64 	%fd84, [s_out+8184];
	ld.shared.f64 	%fd85, [%r17+-8];
	add.f64 	%fd113, %fd84, %fd85;
	mov.b64 	%rd87, 1023;
$L__BB0_41:
	bar.sync 	0;
	@%p21 bra 	$L__BB0_43;
	st.shared.f64 	[%r17+-8], %fd113;
$L__BB0_43:
	setp.ne.s32 	%p23, %r1, 0;
	bar.sync 	0;
	@%p23 bra 	$L__BB0_45;
	ld.shared.f64 	%fd86, [%r17+-8];
	cvta.to.global.u64 	%rd67, %rd48;
	mul.wide.u32 	%rd68, %r5, 8;
	add.s64 	%rd69, %rd67, %rd68;
	st.global.f64 	[%rd69], %fd86;
	mov.b64 	%rd70, 0;
	st.shared.u64 	[%r17+-8], %rd70;
$L__BB0_45:
	setp.ne.s32 	%p24, %r1, 0;
	bar.sync 	0;
	mov.f64 	%fd122, 0d0000000000000000;
	mov.f64 	%fd123, %fd122;
	@%p24 bra 	$L__BB0_47;
	shl.b32 	%r71, %r6, 11;
	cvt.u64.u32 	%rd71, %r71;
	add.s64 	%rd87, %rd71, -1025;
	ld.shared.f64 	%fd122, [%r17+-8];
	ld.shared.f64 	%fd88, [%r17+-8200];
	add.f64 	%fd123, %fd122, %fd88;
$L__BB0_47:
	setp.ne.s32 	%p25, %r1, 0;
	bar.sync 	0;
	@%p25 bra 	$L__BB0_49;
	cvt.u32.u64 	%r72, %rd87;
	shl.b32 	%r73, %r72, 3;
	add.s32 	%r75, %r19, %r73;
	st.shared.f64 	[%r75], %fd122;
	st.shared.f64 	[%r17+-8], %fd123;
$L__BB0_49:
	setp.gt.u32 	%p26, %r1, 1;
	bar.sync 	0;
	mov.f64 	%fd124, 0d0000000000000000;
	mov.f64 	%fd125, %fd124;
	@%p26 bra 	$L__BB0_51;
	cvt.u64.u32 	%rd72, %r16;
	add.s64 	%rd87, %rd72, -513;
	mad.lo.s32 	%r76, %r6, 8176, %r7;
	ld.shared.f64 	%fd124, [%r76+-8];
	ld.shared.f64 	%fd90, [%r76+-4104];
	add.f64 	%fd125, %fd124, %fd90;
$L__BB0_51:
	setp.gt.u32 	%p27, %r1, 1;
	bar.sync 	0;
	@%p27 bra 	$L__BB0_53;
	cvt.u32.u64 	%r77, %rd87;
	shl.b32 	%r78, %r77, 3;
	add.s32 	%r80, %r19, %r78;
	st.shared.f64 	[%r80], %fd124;
	mad.lo.s32 	%r81, %r6, 8176, %r7;
	st.shared.f64 	[%r81+-8], %fd125;
$L__BB0_53:
	setp.gt.u32 	%p28, %r1, 3;
	bar.sync 	0;
	mov.f64 	%fd126, 0d0000000000000000;
	mov.f64 	%fd127, %fd126;
	@%p28 bra 	$L__BB0_55;
	cvt.u64.u32 	%rd73, %r15;
	add.s64 	%rd87, %rd73, -257;
	mad.lo.s32 	%r82, %r6, 4080, %r7;
	ld.shared.f64 	%fd126, [%r82+-8];
	ld.shared.f64 	%fd92, [%r82+-2056];
	add.f64 	%fd127, %fd126, %fd92;
$L__BB0_55:
	setp.gt.u32 	%p29, %r1, 3;
	bar.sync 	0;
	@%p29 bra 	$L__BB0_57;
	cvt.u32.u64 	%r83, %rd87;
	shl.b32 	%r84, %r83, 3;
	add.s32 	%r86, %r19, %r84;
	st.shared.f64 	[%r86], %fd126;
	mad.lo.s32 	%r87, %r6, 4080, %r7;
	st.shared.f64 	[%r87+-8], %fd127;
$L__BB0_57:
	setp.gt.u32 	%p30, %r1, 7;
	bar.sync 	0;
	mov.f64 	%fd128, 0d0000000000000000;
	mov.f64 	%fd129, %fd128;
	@%p30 bra 	$L__BB0_59;
	cvt.u64.u32 	%rd74, %r14;
	add.s64 	%rd87, %rd74, -129;
	mad.lo.s32 	%r88, %r6, 2032, %r7;
	ld.shared.f64 	%fd128, [%r88+-8];
	ld.shared.f64 	%fd94, [%r88+-1032];
	add.f64 	%fd129, %fd128, %fd94;
$L__BB0_59:
	setp.gt.u32 	%p31, %r1, 7;
	bar.sync 	0;
	@%p31 bra 	$L__BB0_61;
	cvt.u32.u64 	%r89, %rd87;
	shl.b32 	%r90, %r89, 3;
	add.s32 	%r92, %r19, %r90;
	st.shared.f64 	[%r92], %fd128;
	mad.lo.s32 	%r93, %r6, 2032, %r7;
	st.shared.f64 	[%r93+-8], %fd129;
$L__BB0_61:
	setp.gt.u32 	%p32, %r1, 15;
	bar.sync 	0;
	mov.f64 	%fd130, 0d0000000000000000;
	mov.f64 	%fd131, %fd130;
	@%p32 bra 	$L__BB0_63;
	cvt.u64.u32 	%rd75, %r13;
	add.s64 	%rd87, %rd75, -65;
	mad.lo.s32 	%r94, %r6, 1008, %r7;
	ld.shared.f64 	%fd130, [%r94+-8];
	ld.shared.f64 	%fd96, [%r94+-520];
	add.f64 	%fd131, %fd130, %fd96;
$L__BB0_63:
	setp.gt.u32 	%p33, %r1, 15;
	bar.sync 	0;
	@%p33 bra 	$L__BB0_65;
	cvt.u32.u64 	%r95, %rd87;
	shl.b32 	%r96, %r95, 3;
	add.s32 	%r98, %r19, %r96;
	st.shared.f64 	[%r98], %fd130;
	mad.lo.s32 	%r99, %r6, 1008, %r7;
	st.shared.f64 	[%r99+-8], %fd131;
$L__BB0_65:
	setp.gt.u32 	%p34, %r1, 31;
	bar.sync 	0;
	mov.f64 	%fd132, 0d0000000000000000;
	mov.f64 	%fd133, %fd132;
	@%p34 bra 	$L__BB0_67;
	shl.b32 	%r100, %r6, 6;
	cvt.u64.u32 	%rd76, %r100;
	add.s64 	%rd87, %rd76, -33;
	mad.lo.s32 	%r101, %r6, 496, %r7;
	ld.shared.f64 	%fd132, [%r101+-8];
	ld.shared.f64 	%fd98, [%r101+-264];
	add.f64 	%fd133, %fd132, %fd98;
$L__BB0_67:
	setp.gt.u32 	%p35, %r1, 31;
	bar.sync 	0;
	@%p35 bra 	$L__BB0_69;
	cvt.u32.u64 	%r102, %rd87;
	shl.b32 	%r103, %r102, 3;
	add.s32 	%r105, %r19, %r103;
	st.shared.f64 	[%r105], %fd132;
	mad.lo.s32 	%r106, %r6, 496, %r7;
	st.shared.f64 	[%r106+-8], %fd133;
$L__BB0_69:
	setp.gt.u32 	%p36, %r1, 63;
	bar.sync 	0;
	mov.f64 	%fd134, 0d0000000000000000;
	mov.f64 	%fd135, %fd134;
	@%p36 bra 	$L__BB0_71;
	cvt.u64.u32 	%rd77, %r11;
	add.s64 	%rd87, %rd77, -17;
	mad.lo.s32 	%r108, %r6, 240, %r7;
	ld.shared.f64 	%fd134, [%r108+-8];
	ld.shared.f64 	%fd100, [%r108+-136];
	add.f64 	%fd135, %fd134, %fd100;
$L__BB0_71:
	setp.gt.u32 	%p37, %r1, 63;
	bar.sync 	0;
	@%p37 bra 	$L__BB0_73;
	cvt.u32.u64 	%r109, %rd87;
	shl.b32 	%r110, %r109, 3;
	add.s32 	%r112, %r19, %r110;
	st.shared.f64 	[%r112], %fd134;
	mad.lo.s32 	%r113, %r6, 240, %r7;
	st.shared.f64 	[%r113+-8], %fd135;
$L__BB0_73:
	setp.gt.u32 	%p38, %r1, 127;
	bar.sync 	0;
	mov.f64 	%fd136, 0d0000000000000000;
	mov.f64 	%fd137, %fd136;
	@%p38 bra 	$L__BB0_75;
	cvt.u64.u32 	%rd78, %r25;
	add.s64 	%rd87, %rd78, -9;
	mad.lo.s32 	%r114, %r6, 112, %r7;
	ld.shared.f64 	%fd136, [%r114+-8];
	ld.shared.f64 	%fd102, [%r114+-72];
	add.f64 	%fd137, %fd136, %fd102;
$L__BB0_75:
	setp.gt.u32 	%p39, %r1, 127;
	bar.sync 	0;
	@%p39 bra 	$L__BB0_77;
	cvt.u32.u64 	%r115, %rd87;
	shl.b32 	%r116, %r115, 3;
	add.s32 	%r118, %r19, %r116;
	st.shared.f64 	[%r118], %fd136;
	mad.lo.s32 	%r119, %r6, 112, %r7;
	st.shared.f64 	[%r119+-8], %fd137;
$L__BB0_77:
	setp.gt.u32 	%p40, %r1, 255;
	bar.sync 	0;
	mov.f64 	%fd138, 0d0000000000000000;
	mov.f64 	%fd139, %fd138;
	@%p40 bra 	$L__BB0_79;
	cvt.u64.u32 	%rd79, %r9;
	add.s64 	%rd87, %rd79, -5;
	mad.lo.s32 	%r121, %r6, 48, %r7;
	ld.shared.f64 	%fd138, [%r121+-8];
	ld.shared.f64 	%fd104, [%r121+-40];
	add.f64 	%fd139, %fd138, %fd104;
$L__BB0_79:
	setp.gt.u32 	%p41, %r1, 255;
	bar.sync 	0;
	@%p41 bra 	$L__BB0_81;
	cvt.u32.u64 	%r122, %rd87;
	shl.b32 	%r123, %r122, 3;
	add.s32 	%r125, %r19, %r123;
	st.shared.f64 	[%r125], %fd138;
	mad.lo.s32 	%r126, %r6, 48, %r7;
	st.shared.f64 	[%r126+-8], %fd139;
$L__BB0_81:
	setp.gt.u32 	%p42, %r1, 511;
	bar.sync 	0;
	mov.f64 	%fd140, 0d0000000000000000;
	mov.f64 	%fd141, %fd140;
	@%p42 bra 	$L__BB0_83;
	cvt.u64.u32 	%rd80, %r8;
	add.s64 	%rd87, %rd80, -3;
	add.s32 	%r127, %r7, %r25;
	ld.shared.f64 	%fd140, [%r127+-8];
	ld.shared.f64 	%fd106, [%r127+-24];
	add.f64 	%fd141, %fd140, %fd106;
$L__BB0_83:
	setp.gt.u32 	%p43, %r1, 511;
	bar.sync 	0;
	@%p43 bra 	$L__BB0_85;
	cvt.u32.u64 	%r128, %rd87;
	shl.b32 	%r129, %r128, 3;
	add.s32 	%r131, %r19, %r129;
	st.shared.f64 	[%r131], %fd140;
	add.s32 	%r132, %r7, %r25;
	st.shared.f64 	[%r132+-8], %fd141;
$L__BB0_85:
	setp.le.u64 	%p44, %rd49, %rd1;
	bar.sync 	0;
	ld.shared.v2.f64 	{%fd107, %fd108}, [%r7+-16];
	add.f64 	%fd109, %fd108, %fd107;
	bar.sync 	0;
	st.shared.v2.f64 	[%r7+-16], {%fd108, %fd109};
	bar.sync 	0;
	@%p44 bra 	$L__BB0_88;
	ld.shared.f64 	%fd110, [%r2];
	cvta.to.global.u64 	%rd81, %rd46;
	shl.b64 	%rd82, %rd1, 3;
	add.s64 	%rd44, %rd81, %rd82;
	st.global.f64 	[%rd44], %fd110;
	cvt.u64.u32 	%rd45, %r3;
	add.s64 	%rd83, %rd1, %rd45;
	setp.ge.u64 	%p45, %rd83, %rd49;
	@%p45 bra 	$L__BB0_88;
	ld.shared.f64 	%fd111, [%r4];
	shl.b64 	%rd84, %rd45, 3;
	add.s64 	%rd85, %rd44, %rd84;
	st.global.f64 	[%rd85], %fd111;
$L__BB0_88:
	ret;

}
	// .globl	_Z18gpu_add_block_sumsPdPKdS_m
.visible .entry _Z18gpu_add_block_sumsPdPKdS_m(
	.param .u64 .ptr .align 1 _Z18gpu_add_block_sumsPdPKdS_m_param_0,
	.param .u64 .ptr .align 1 _Z18gpu_add_block_sumsPdPKdS_m_param_1,
	.param .u64 .ptr .align 1 _Z18gpu_add_block_sumsPdPKdS_m_param_2,
	.param .u64 _Z18gpu_add_block_sumsPdPKdS_m_param_3
)
{
	.reg .pred 	%p<3>;
	.reg .b32 	%r<7>;
	.reg .b64 	%rd<19>;
	.reg .b64 	%fd<6>;

	ld.param.u64 	%rd5, [_Z18gpu_add_block_sumsPdPKdS_m_param_0];
	ld.param.u64 	%rd6, [_Z18gpu_add_block_sumsPdPKdS_m_param_1];
	ld.param.u64 	%rd8, [_Z18gpu_add_block_sumsPdPKdS_m_param_2];
	ld.param.u64 	%rd7, [_Z18gpu_add_block_sumsPdPKdS_m_param_3];
	cvta.to.global.u64 	%rd9, %rd8;
	mov.u32 	%r2, %ctaid.x;
	mul.wide.u32 	%rd10, %r2, 8;
	add.s64 	%rd11, %rd9, %rd10;
	ld.global.f64 	%fd1, [%rd11];
	mov.u32 	%r1, %ntid.x;
	mul.lo.s32 	%r3, %r2, %r1;
	shl.b32 	%r4, %r3, 1;
	mov.u32 	%r5, %tid.x;
	add.s32 	%r6, %r4, %r5;
	cvt.u64.u32 	%rd1, %r6;
	setp.le.u64 	%p1, %rd7, %rd1;
	@%p1 bra 	$L__BB1_3;
	cvta.to.global.u64 	%rd12, %rd6;
	cvta.to.global.u64 	%rd13, %rd5;
	shl.b64 	%rd14, %rd1, 3;
	add.s64 	%rd2, %rd12, %rd14;
	ld.global.f64 	%fd2, [%rd2];
	add.f64 	%fd3, %fd1, %fd2;
	add.s64 	%rd3, %rd13, %rd14;
	st.global.f64 	[%rd3], %fd3;
	cvt.u64.u32 	%rd4, %r1;
	add.s64 	%rd15, %rd1, %rd4;
	setp.ge.u64 	%p2, %rd15, %rd7;
	@%p2 bra 	$L__BB1_3;
	shl.b64 	%rd16, %rd4, 3;
	add.s64 	%rd17, %rd2, %rd16;
	ld.global.f64 	%fd4, [%rd17];
	add.f64 	%fd5, %fd1, %fd4;
	add.s64 	%rd18, %rd3, %rd16;
	st.global.f64 	[%rd18], %fd5;
$L__BB1_3:
	ret;

}
	// .globl	_Z11gpu_prescanPdPKdS_mmm
.visible .entry _Z11gpu_prescanPdPKdS_mmm(
	.param .u64 .ptr .align 1 _Z11gpu_prescanPdPKdS_mmm_param_0,
	.param .u64 .ptr .align 1 _Z11gpu_prescanPdPKdS_mmm_param_1,
	.param .u64 .ptr .align 1 _Z11gpu_prescanPdPKdS_mmm_param_2,
	.param .u64 _Z11gpu_prescanPdPKdS_mmm_param_3,
	.param .u64 _Z11gpu_prescanPdPKdS_mmm_param_4,
	.param .u64 _Z11gpu_prescanPdPKdS_mmm_param_5
)
{
	.reg .pred 	%p<13>;
	.reg .b32 	%r<51>;
	.reg .b64 	%rd<65>;
	.reg .b64 	%fd<12>;

	ld.param.u64 	%rd19, [_Z11gpu_prescanPdPKdS_mmm_param_1];
	ld.param.u64 	%rd20, [_Z11gpu_prescanPdPKdS_mmm_param_2];
	ld.param.u64 	%rd21, [_Z11gpu_prescanPdPKdS_mmm_param_3];
	ld.param.u64 	%rd23, [_Z11gpu_prescanPdPKdS_mmm_param_4];
	ld.param.u64 	%rd22, [_Z11gpu_prescanPdPKdS_mmm_param_5];
	mov.u32 	%r1, %tid.x;
	cvt.u64.u32 	%rd1, %r1;
	mov.u32 	%r2, %ntid.x;
	shl.b32 	%r7, %r1, 3;
	mov.u32 	%r8, s_out;
	add.s32 	%r3, %r8, %r7;
	mov.b64 	%rd24, 0;
	st.shared.u64 	[%r3], %rd24;
	shl.b32 	%r9, %r2, 3;
	add.s32 	%r4, %r3, %r9;
	st.shared.u64 	[%r4], %rd24;
	add.s64 	%rd25, %rd22, %rd1;
	setp.ge.u64 	%p1, %rd25, %rd23;
	@%p1 bra 	$L__BB2_2;
	cvt.u32.u64 	%r10, %rd22;
	shl.b32 	%r11, %r10, 3;
	add.s32 	%r12, %r3, %r11;
	mov.b64 	%rd26, 0;
	st.shared.u64 	[%r12], %rd26;
$L__BB2_2:
	cvt.u32.u64 	%r13, %rd1;
	bar.sync 	0;
	mov.u32 	%r14, %ctaid.x;
	cvt.u64.u32 	%rd2, %r14;
	mad.lo.s64 	%rd3, %rd22, %rd2, %rd1;
	setp.ge.u64 	%p2, %rd3, %rd21;
	shr.u32 	%r15, %r13, 2;
	and.b32  	%r16, %r15, 248;
	add.s32 	%r5, %r3, %r16;
	add.s32 	%r17, %r1, %r2;
	shr.u32 	%r18, %r17, 2;
	and.b32  	%r19, %r18, 1016;
	add.s32 	%r6, %r4, %r19;
	@%p2 bra 	$L__BB2_5;
	cvta.to.global.u64 	%rd27, %rd19;
	shl.b64 	%rd28, %rd3, 3;
	add.s64 	%rd4, %rd27, %rd28;
	ld.global.f64 	%fd1, [%rd4];
	st.shared.f64 	[%r5], %fd1;
	cvt.u64.u32 	%rd5, %r2;
	add.s64 	%rd29, %rd3, %rd5;
	setp.ge.u64 	%p3, %rd29, %rd21;
	@%p3 bra 	$L__BB2_5;
	shl.b64 	%rd30, %rd5, 3;
	add.s64 	%rd31, %rd4, %rd30;
	ld.global.f64 	%fd2, [%rd31];
	st.shared.f64 	[%r6], %fd2;
$L__BB2_5:
	setp.lt.u64 	%p4, %rd22, 2;
	mov.b64 	%rd62, 1;
	@%p4 bra 	$L__BB2_10;
	mov.b64 	%rd62, 1;
	mov.u64 	%rd60, %rd22;
$L__BB2_7:
	shr.u64 	%rd8, %rd60, 1;
	bar.sync 	0;
	setp.le.u64 	%p5, %rd8, %rd1;
	@%p5 bra 	$L__BB2_9;
	mul.lo.s64 	%rd34, %rd1, %rd62;
	shl.b64 	%rd35, %rd34, 1;
	add.s64 	%rd36, %rd35, %rd62;
	add.s64 	%rd37, %rd36, -1;
	add.s64 	%rd38, %rd37, %rd62;
	shr.u64 	%rd39, %rd37, 5;
	shr.u64 	%rd40, %rd38, 5;
	cvt.u32.u64 	%r20, %rd39;
	cvt.u32.u64 	%r21, %rd36;
	add.s32 	%r22, %r20, %r21;
	shl.b32 	%r23, %r22, 3;
	add.s32 	%r25, %r8, %r23;
	ld.shared.f64 	%fd3, [%r25+-8];
	cvt.u32.u64 	%r26, %rd40;
	cvt.u32.u64 	%r27, %rd62;
	add.s32 	%r28, %r21, %r27;
	add.s32 	%r29, %r26, %r28;
	shl.b32 	%r30, %r29, 3;
	add.s32 	%r31, %r8, %r30;
	ld.shared.f64 	%fd4, [%r31+-8];
	add.f64 	%fd5, %fd3, %fd4;
	st.shared.f64 	[%r31+-8], %fd5;
$L__BB2_9:
	shl.b64 	%rd62, %rd62, 1;
	setp.gt.u64 	%p6, %rd60, 3;
	mov.u64 	%rd60, %rd8;
	@%p6 bra 	$L__BB2_7;
$L__BB2_10:
	setp.ne.s32 	%p7, %r13, 0;
	@%p7 bra 	$L__BB2_12;
	add.s64 	%rd41, %rd22, -1;
	shr.u64 	%rd42, %rd41, 5;
	cvt.u32.u64 	%r33, %rd42;
	cvt.u32.u64 	%r34, %rd22;
	add.s32 	%r35, %r34, %r33;
	shl.b32 	%r36, %r35, 3;
	add.s32 	%r38, %r8, %r36;
	ld.shared.f64 	%fd6, [%r38+-8];
	cvta.to.global.u64 	%rd43, %rd20;
	shl.b64 	%rd44, %rd2, 3;
	add.s64 	%rd45, %rd43, %rd44;
	st.global.f64 	[%rd45], %fd6;
	mov.b64 	%rd46, 0;
	st.shared.u64 	[%r38+-8], %rd46;
$L__BB2_12:
	setp.lt.u64 	%p8, %rd22, 2;
	@%p8 bra 	$L__BB2_17;
	shl.b64 	%rd48, %rd1, 1;
	or.b64  	%rd11, %rd48, 1;
	mov.b64 	%rd63, 1;
$L__BB2_14:
	shr.s64 	%rd62, %rd62, 1;
	bar.sync 	0;
	setp.le.s64 	%p9, %rd63, %rd1;
	@%p9 bra 	$L__BB2_16;
	mul.lo.s64 	%rd49, %rd62, %rd11;
	add.s64 	%rd50, %rd49, -1;
	add.s64 	%rd51, %rd50, %rd62;
	shr.u64 	%rd52, %rd50, 5;
	shr.u64 	%rd53, %rd51, 5;
	cvt.u32.u64 	%r39, %rd52;
	cvt.u32.u64 	%r40, %rd49;
	add.s32 	%r41, %r39, %r40;
	shl.b32 	%r42, %r41, 3;
	add.s32 	%r44, %r8, %r42;
	ld.shared.f64 	%fd7, [%r44+-8];
	cvt.u32.u64 	%r45, %rd53;
	cvt.u32.u64 	%r46, %rd62;
	add.s32 	%r47, %r40, %r46;
	add.s32 	%r48, %r45, %r47;
	shl.b32 	%r49, %r48, 3;
	add.s32 	%r50, %r8, %r49;
	ld.shared.f64 	%fd8, [%r50+-8];
	st.shared.f64 	[%r44+-8], %fd8;
	add.f64 	%fd9, %fd7, %fd8;
	st.shared.f64 	[%r50+-8], %fd9;
$L__BB2_16:
	shl.b64 	%rd63, %rd63, 1;
	setp.lt.u64 	%p10, %rd63, %rd22;
	@%p10 bra 	$L__BB2_14;
$L__BB2_17:
	setp.ge.u64 	%p11, %rd3, %rd21;
	bar.sync 	0;
	@%p11 bra 	$L__BB2_20;
	ld.param.u64 	%rd59, [_Z11gpu_prescanPdPKdS_mmm_param_0];
	ld.shared.f64 	%fd10, [%r5];
	cvta.to.global.u64 	%rd54, %rd59;
	shl.b64 	%rd55, %rd3, 3;
	add.s64 	%rd16, %rd54, %rd55;
	st.global.f64 	[%rd16], %fd10;
	cvt.u64.u32 	%rd17, %r2;
	add.s64 	%rd56, %rd3, %rd17;
	setp.ge.u64 	%p12, %rd56, %rd21;
	@%p12 bra 	$L__BB2_20;
	ld.shared.f64 	%fd11, [%r6];
	shl.b64 	%rd57, %rd17, 3;
	add.s64 	%rd58, %rd16, %rd57;
	st.global.f64 	[%rd58], %fd11;
$L__BB2_20:
	ret;

}
	// .globl	_Z8calcCostPdi
.visible .entry _Z8calcCostPdi(
	.param .u64 .ptr .align 1 _Z8calcCostPdi_param_0,
	.param .u32 _Z8calcCostPdi_param_1
)
{
	.reg .pred 	%p<7>;
	.reg .b32 	%r<31>;
	.reg .b64 	%rd<13>;

	ld.param.u64 	%rd2, [_Z8calcCostPdi_param_0];
	ld.param.u32 	%r12, [_Z8calcCostPdi_param_1];
	cvta.to.global.u64 	%rd1, %rd2;
	mov.u32 	%r13, %ctaid.x;
	mov.u32 	%r14, %ntid.x;
	mov.u32 	%r15, %tid.x;
	mad.lo.s32 	%r29, %r13, %r14, %r15;
	mov.u32 	%r16, %nctaid.x;
	mul.lo.s32 	%r2, %r16, %r14;
	setp.ge.s32 	%p1, %r29, %r12;
	@%p1 bra 	$L__BB3_7;
	add.s32 	%r17, %r29, %r2;
	max.s32 	%r18, %r12, %r17;
	setp.lt.s32 	%p2, %r17, %r12;
	selp.u32 	%r19, 1, 0, %p2;
	add.s32 	%r20, %r17, %r19;
	sub.s32 	%r21, %r18, %r20;
	div.u32 	%r22, %r21, %r2;
	add.s32 	%r3, %r22, %r19;
	and.b32  	%r23, %r3, 3;
	setp.eq.s32 	%p3, %r23, 3;
	@%p3 bra 	$L__BB3_4;
	add.s32 	%r24, %r3, 1;
	and.b32  	%r25, %r24, 3;
	neg.s32 	%r27, %r25;
$L__BB3_3:
	.pragma "nounroll";
	mul.wide.s32 	%rd3, %r29, 8;
	add.s64 	%rd4, %rd1, %rd3;
	mov.b64 	%rd5, 4607182418800017408;
	st.global.u64 	[%rd4], %rd5;
	add.s32 	%r29, %r29, %r2;
	add.s32 	%r27, %r27, 1;
	setp.ne.s32 	%p4, %r27, 0;
	@%p4 bra 	$L__BB3_3;
$L__BB3_4:
	setp.lt.u32 	%p5, %r3, 3;
	@%p5 bra 	$L__BB3_7;
	mul.wide.s32 	%rd9, %r2, 8;
	shl.b32 	%r26, %r2, 2;
$L__BB3_6:
	mul.wide.s32 	%rd6, %r29, 8;
	add.s64 	%rd7, %rd1, %rd6;
	mov.b64 	%rd8, 4607182418800017408;
	st.global.u64 	[%rd7], %rd8;
	add.s64 	%rd10, %rd7, %rd9;
	st.global.u64 	[%rd10], %rd8;
	add.s64 	%rd11, %rd10, %rd9;
	st.global.u64 	[%rd11], %rd8;
	add.s64 	%rd12, %rd11, %rd9;
	st.global.u64 	[%rd12], %rd8;
	add.s32 	%r29, %r26, %r29;
	setp.lt.s32 	%p6, %r29, %r12;
	@%p6 bra 	$L__BB3_6;
$L__BB3_7:
	ret;

}
	// .globl	_Z8checkUCPPddiiP15BoundaryMessageS1_
.visible .entry _Z8checkUCPPddiiP15BoundaryMessageS1_(
	.param .u64 .ptr .align 1 _Z8checkUCPPddiiP15BoundaryMessageS1__param_0,
	.param .f64 _Z8checkUCPPddiiP15BoundaryMessageS1__param_1,
	.param .u32 _Z8checkUCPPddiiP15BoundaryMessageS1__param_2,
	.param .u32 _Z8checkUCPPddiiP15BoundaryMessageS1__param_3,
	.param .u64 .ptr .align 1 _Z8checkUCPPddiiP15BoundaryMessageS1__param_4,
	.param .u64 .ptr .align 1 _Z8checkUCPPddiiP15BoundaryMessageS1__param_5
)
{
	.reg .pred 	%p<12>;
	.reg .b32 	%r<47>;
	.reg .b64 	%rd<18>;
	.reg .b64 	%fd<94>;

	ld.param.f64 	%fd3, [_Z8checkUCPPddiiP15BoundaryMessageS1__param_1];
	ld.param.u32 	%r23, [_Z8checkUCPPddiiP15BoundaryMessageS1__param_2];
	ld.param.u64 	%rd6, [_Z8checkUCPPddiiP15BoundaryMessageS1__param_5];
	cvta.to.global.u64 	%rd1, %rd6;
	mov.u32 	%r25, %ctaid.x;
	mov.u32 	%r1, %ntid.x;
	mov.u32 	%r26, %tid.x;
	mad.lo.s32 	%r27, %r25, %r1, %r26;
	add.s32 	%r41, %r27, 1;
	setp.ge.s32 	%p1, %r41, %r23;
	@%p1 bra 	$L__BB4_16;
	mov.u32 	%r28, %nctaid.x;
	mul.lo.s32 	%r3, %r28, %r1;
$L__BB4_2:
	ld.param.u64 	%rd16, [_Z8checkUCPPddiiP15BoundaryMessageS1__param_0];
	cvta.to.global.u64 	%rd7, %rd16;
	mul.wide.s32 	%rd8, %r41, 8;
	add.s64 	%rd2, %rd7, %rd8;
	ld.global.f64 	%fd4, [%rd2+-8];
	add.f64 	%fd5, %fd4, 0dBEE4F8B588E368F1;
	div.rn.f64 	%fd6, %fd5, %fd3;
	cvt.rzi.s32.f64 	%r5, %fd6;
	ld.global.f64 	%fd7, [%rd2];
	add.f64 	%fd8, %fd7, 0dBEE4F8B588E368F1;
	div.rn.f64 	%fd9, %fd8, %fd3;
	cvt.rzi.s32.f64 	%r6, %fd9;
	setp.eq.s32 	%p2, %r5, %r6;
	@%p2 bra 	$L__BB4_15;
	ld.param.u32 	%r39, [_Z8checkUCPPddiiP15BoundaryMessageS1__param_3];
	add.s32 	%r29, %r39, -1;
	setp.ge.s32 	%p3, %r5, %r29;
	@%p3 bra 	$L__BB4_5;
	mul.wide.s32 	%rd9, %r5, 32;
	add.s64 	%rd10, %rd1, %rd9;
	st.global.u32 	[%rd10], %r41;
	mov.b64 	%rd11, 0;
	st.global.u64 	[%rd10+8], %rd11;
	add.s32 	%r30, %r5, 1;
	cvt.rn.f64.s32 	%fd10, %r30;
	mul.f64 	%fd11, %fd3, %fd10;
	ld.global.f64 	%fd12, [%rd2+-8];
	sub.f64 	%fd13, %fd11, %fd12;
	st.global.f64 	[%rd10+16], %fd13;
	ld.global.f64 	%fd14, [%rd2];
	ld.global.f64 	%fd15, [%rd2+-8];
	sub.f64 	%fd16, %fd14, %fd15;
	st.global.f64 	[%rd10+24], %fd16;
$L__BB4_5:
	add.s32 	%r7, %r5, 1;
	setp.ge.s32 	%p4, %r7, %r6;
	@%p4 bra 	$L__BB4_13;
	mul.wide.s32 	%rd12, %r5, 32;
	add.s64 	%rd3, %rd1, %rd12;
	not.b32 	%r31, %r5;
	add.s32 	%r32, %r6, %r31;
	and.b32  	%r8, %r32, 3;
	setp.eq.s32 	%p5, %r8, 0;
	mov.u32 	%r42, %r7;
	mov.u32 	%r43, %r5;
	@%p5 bra 	$L__BB4_10;
	st.global.u32 	[%rd3], %r41;
	cvt.rn.f64.s32 	%fd17, %r7;
	mul.f64 	%fd18, %fd3, %fd17;
	ld.global.f64 	%fd19, [%rd2+-8];
	sub.f64 	%fd20, %fd18, %fd19;
	st.global.f64 	[%rd3+8], %fd20;
	add.s32 	%r9, %r5, 2;
	cvt.rn.f64.s32 	%fd21, %r9;
	mul.f64 	%fd1, %fd3, %fd21;
	ld.global.f64 	%fd22, [%rd2+-8];
	sub.f64 	%fd23, %fd1, %fd22;
	st.global.f64 	[%rd3+16], %fd23;
	ld.global.f64 	%fd24, [%rd2];
	ld.global.f64 	%fd25, [%rd2+-8];
	sub.f64 	%fd26, %fd24, %fd25;
	st.global.f64 	[%rd3+24], %fd26;
	setp.eq.s32 	%p6, %r8, 1;
	mov.u32 	%r42, %r9;
	mov.u32 	%r43, %r7;
	@%p6 bra 	$L__BB4_10;
	st.global.u32 	[%rd3], %r41;
	ld.global.f64 	%fd27, [%rd2+-8];
	sub.f64 	%fd28, %fd1, %fd27;
	st.global.f64 	[%rd3+8], %fd28;
	add.s32 	%r10, %r5, 3;
	cvt.rn.f64.s32 	%fd29, %r10;
	mul.f64 	%fd2, %fd3, %fd29;
	ld.global.f64 	%fd30, [%rd2+-8];
	sub.f64 	%fd31, %fd2, %fd30;
	st.global.f64 	[%rd3+16], %fd31;
	ld.global.f64 	%fd32, [%rd2];
	ld.global.f64 	%fd33, [%rd2+-8];
	sub.f64 	%fd34, %fd32, %fd33;
	st.global.f64 	[%rd3+24], %fd34;
	setp.eq.s32 	%p7, %r8, 2;
	mov.u32 	%r42, %r10;
	mov.u32 	%r43, %r9;
	@%p7 bra 	$L__BB4_10;
	st.global.u32 	[%rd3], %r41;
	ld.global.f64 	%fd35, [%rd2+-8];
	sub.f64 	%fd36, %fd2, %fd35;
	st.global.f64 	[%rd3+8], %fd36;
	add.s32 	%r42, %r5, 4;
	cvt.rn.f64.s32 	%fd37, %r42;
	mul.f64 	%fd38, %fd3, %fd37;
	ld.global.f64 	%fd39, [%rd2+-8];
	sub.f64 	%fd40, %fd38, %fd39;
	st.global.f64 	[%rd3+16], %fd40;
	ld.global.f64 	%fd41, [%rd2];
	ld.global.f64 	%fd42, [%rd2+-8];
	sub.f64 	%fd43, %fd41, %fd42;
	st.global.f64 	[%rd3+24], %fd43;
	mov.u32 	%r43, %r10;
$L__BB4_10:
	sub.s32 	%r33, %r6, %r5;
	add.s32 	%r34, %r33, -2;
	setp.lt.u32 	%p8, %r34, 3;
	@%p8 bra 	$L__BB4_13;
	add.s32 	%r45, %r42, 2;
	sub.s32 	%r44, %r42, %r6;
$L__BB4_12:
	add.s32 	%r35, %r45, -2;
	st.global.u32 	[%rd3], %r41;
	cvt.rn.f64.s32 	%fd44, %r35;
	mul.f64 	%fd45, %fd3, %fd44;
	ld.global.f64 	%fd46, [%rd2+-8];
	sub.f64 	%fd47, %fd45, %fd46;
	st.global.f64 	[%rd3+8], %fd47;
	add.s32 	%r36, %r43, 2;
	cvt.rn.f64.s32 	%fd48, %r36;
	mul.f64 	%fd49, %fd3, %fd48;
	ld.global.f64 	%fd50, [%rd2+-8];
	sub.f64 	%fd51, %fd49, %fd50;
	st.global.f64 	[%rd3+16], %fd51;
	ld.global.f64 	%fd52, [%rd2];
	ld.global.f64 	%fd53, [%rd2+-8];
	sub.f64 	%fd54, %fd52, %fd53;
	st.global.f64 	[%rd3+24], %fd54;
	add.s32 	%r37, %r45, -1;
	st.global.u32 	[%rd3], %r41;
	cvt.rn.f64.s32 	%fd55, %r37;
	mul.f64 	%fd56, %fd3, %fd55;
	ld.global.f64 	%fd57, [%rd2+-8];
	sub.f64 	%fd58, %fd56, %fd57;
	st.global.f64 	[%rd3+8], %fd58;
	add.s32 	%r38, %r45, 2;
	cvt.rn.f64.s32 	%fd59, %r45;
	mul.f64 	%fd60, %fd3, %fd59;
	ld.global.f64 	%fd61, [%rd2+-8];
	sub.f64 	%fd62, %fd60, %fd61;
	st.global.f64 	[%rd3+16], %fd62;
	ld.global.f64 	%fd63, [%rd2];
	ld.global.f64 	%fd64, [%rd2+-8];
	sub.f64 	%fd65, %fd63, %fd64;
	st.global.f64 	[%rd3+24], %fd65;
	st.global.u32 	[%rd3], %r41;
	ld.global.f64 	%fd66, [%rd2+-8];
	sub.f64 	%fd67, %fd60, %fd66;
	st.global.f64 	[%rd3+8], %fd67;
	add.s32 	%r43, %r45, 1;
	cvt.rn.f64.s32 	%fd68, %r43;
	mul.f64 	%fd69, %fd3, %fd68;
	ld.global.f64 	%fd70, [%rd2+-8];
	sub.f64 	%fd71, %fd69, %fd70;
	st.global.f64 	[%rd3+16], %fd71;
	ld.global.f64 	%fd72, [%rd2];
	ld.global.f64 	%fd73, [%rd2+-8];
	sub.f64 	%fd74, %fd72, %fd73;
	st.global.f64 	[%rd3+24], %fd74;
	st.global.u32 	[%rd3], %r41;
	ld.global.f64 	%fd75, [%rd2+-8];
	sub.f64 	%fd76, %fd69, %fd75;
	st.global.f64 	[%rd3+8], %fd76;
	cvt.rn.f64.s32 	%fd77, %r38;
	mul.f64 	%fd78, %fd3, %fd77;
	ld.global.f64 	%fd79, [%rd2+-8];
	sub.f64 	%fd80, %fd78, %fd79;
	st.global.f64 	[%rd3+16], %fd80;
	ld.global.f64 	%fd81, [%rd2];
	ld.global.f64 	%fd82, [%rd2+-8];
	sub.f64 	%fd83, %fd81, %fd82;
	st.global.f64 	[%rd3+24], %fd83;
	add.s32 	%r45, %r45, 4;
	add.s32 	%r44, %r44, 4;
	setp.ne.s32 	%p9, %r44, 0;
	@%p9 bra 	$L__BB4_12;
$L__BB4_13:
	ld.param.u32 	%r40, [_Z8checkUCPPddiiP15BoundaryMessageS1__param_3];
	setp.ge.s32 	%p10, %r6, %r40;
	@%p10 bra 	$L__BB4_15;
	ld.param.u64 	%rd17, [_Z8checkUCPPddiiP15BoundaryMessageS1__param_4];
	cvta.to.global.u64 	%rd13, %rd17;
	mul.wide.s32 	%rd14, %r6, 32;
	add.s64 	%rd15, %rd13, %rd14;
	st.global.u32 	[%rd15], %r41;
	cvt.rn.f64.s32 	%fd84, %r6;
	mul.f64 	%fd85, %fd3, %fd84;
	ld.global.f64 	%fd86, [%rd2+-8];
	sub.f64 	%fd87, %fd85, %fd86;
	st.global.f64 	[%rd15+8], %fd87;
	ld.global.f64 	%fd88, [%rd2];
	ld.global.f64 	%fd89, [%rd2+-8];
	sub.f64 	%fd90, %fd88, %fd89;
	st.global.f64 	[%rd15+16], %fd90;
	ld.global.f64 	%fd91, [%rd2];
	ld.global.f64 	%fd92, [%rd2+-8];
	sub.f64 	%fd93, %fd91, %fd92;
	st.global.f64 	[%rd15+24], %fd93;
$L__BB4_15:
	add.s32 	%r41, %r41, %r3;
	setp.lt.s32 	%p11, %r41, %r23;
	@%p11 bra 	$L__BB4_2;
$L__BB4_16:
	ret;

}
	// .globl	_ZN3cub18CUB_300001_SM_10006detail11EmptyKernelIvEEvv
.visible .entry _ZN3cub18CUB_300001_SM_10006detail11EmptyKernelIvEEvv()
{


	ret;

}


// ===== COMPILED SASS (sm_100) =====

	.target	sm_100

	.elftype	@"ET_EXEC"


//--------------------- .note.nv.tkinfo           --------------------------
	.section	.note.nv.tkinfo,"",@"SHT_NOTE"
	.sectionflags	@"SHF_NOTE_NV_TKINFO"
	.tkinfo
        /*0018*/ 	.word	0x00000002
        /*0030*/ 	.string	""
        /*0030*/ 	.string	"ptxas"
        /*0030*/ 	.string	"Cuda compilation tools, release 13.0, V13.0.88"
        /*0030*/ 	.string	"Build cuda_13.0.r13.0/compiler.36424714_0"
        /*0030*/ 	.string	"-arch sm_100 -m 64 "



//--------------------- .note.nv.cuinfo           --------------------------
	.section	.note.nv.cuinfo,"",@"SHT_NOTE"
	.sectionflags	@"SHF_NOTE_NV_CUINFO"
        /*0018*/ 	.short	0x0002
        /*001a*/ 	.short	0x0064
        /*001c*/ 	.short	0x0082
	.zero		2


//--------------------- .nv.info                  --------------------------
	.section	.nv.info,"",@"SHT_CUDA_INFO"
	.align	4


	//----- nvinfo : EIATTR_REGCOUNT
	.align		4
        /*0000*/ 	.byte	0x04, 0x2f
        /*0002*/ 	.short	(.L_41 - .L_40)
	.align		4
.L_40:
        /*0004*/ 	.word	index@(_Z21gpu_sum_scan_blellochPdPKdS_m)
        /*0008*/ 	.word	0x00000020


	//----- nvinfo : EIATTR_FRAME_SIZE
	.align		4
.L_41:
        /*000c*/ 	.byte	0x04, 0x11
        /*000e*/ 	.short	(.L_43 - .L_42)
	.align		4
.L_42:
        /*0010*/ 	.word	index@(_Z21gpu_sum_scan_blellochPdPKdS_m)
        /*0014*/ 	.word	0x00000000


	//----- nvinfo : EIATTR_REGCOUNT
	.align		4
.L_43:
        /*0018*/ 	.byte	0x04, 0x2f
        /*001a*/ 	.short	(.L_45 - .L_44)
	.align		4
.L_44:
        /*001c*/ 	.word	index@(_Z18gpu_add_block_sumsPdPKdS_m)
        /*0020*/ 	.word	0x0000000c


	//----- nvinfo : EIATTR_FRAME_SIZE
	.align		4
.L_45:
        /*0024*/ 	.byte	0x04, 0x11
        /*0026*/ 	.short	(.L_47 - .L_46)
	.align		4
.L_46:
        /*0028*/ 	.word	index@(_Z18gpu_add_block_sumsPdPKdS_m)
        /*002c*/ 	.word	0x00000000


	//----- nvinfo : EIATTR_REGCOUNT
	.align		4
.L_47:
        /*0030*/ 	.byte	0x04, 0x2f
        /*0032*/ 	.short	(.L_49 - .L_48)
	.align		4
.L_48:
        /*0034*/ 	.word	index@(_Z11gpu_prescanPdPKdS_mmm)
        /*0038*/ 	.word	0x00000014


	//----- nvinfo : EIATTR_FRAME_SIZE
	.align		4
.L_49:
        /*003c*/ 	.byte	0x04, 0x11
        /*003e*/ 	.short	(.L_51 - .L_50)
	.align		4
.L_50:
        /*0040*/ 	.word	index@(_Z11gpu_prescanPdPKdS_mmm)
        /*0044*/ 	.word	0x00000000


	//----- nvinfo : EIATTR_REGCOUNT
	.align		4
.L_51:
        /*0048*/ 	.byte	0x04, 0x2f
        /*004a*/ 	.short	(.L_53 - .L_52)
	.align		4
.L_52:
        /*004c*/ 	.word	index@(_Z8calcCostPdi)
        /*0050*/ 	.word	0x00000012


	//----- nvinfo : EIATTR_FRAME_SIZE
	.align		4
.L_53:
        /*0054*/ 	.byte	0x04, 0x11
        /*0056*/ 	.short	(.L_55 - .L_54)
	.align		4
.L_54:
        /*0058*/ 	.word	index@(_Z8calcCostPdi)
        /*005c*/ 	.word	0x00000000


	//----- nvinfo : EIATTR_REGCOUNT
	.align		4
.L_55:
        /*0060*/ 	.byte	0x04, 0x2f
        /*0062*/ 	.short	(.L_57 - .L_56)
	.align		4
.L_56:
        /*0064*/ 	.word	index@(_Z8checkUCPPddiiP15BoundaryMessageS1_)
        /*0068*/ 	.word	0x0000001c


	//----- nvinfo : EIATTR_FRAME_SIZE
	.align		4
.L_57:
        /*006c*/ 	.byte	0x04, 0x11
        /*006e*/ 	.short	(.L_59 - .L_58)
	.align		4
.L_58:
        /*0070*/ 	.word	index@($__internal_0_$__cuda_sm20_div_rn_f64_full)
        /*0074*/ 	.word	0x00000000


	//----- nvinfo : EIATTR_FRAME_SIZE
	.align		4
.L_59:
        /*0078*/ 	.byte	0x04, 0x11
        /*007a*/ 	.short	(.L_61 - .L_60)
	.align		4
.L_60:
        /*007c*/ 	.word	index@(_Z8checkUCPPddiiP15BoundaryMessageS1_)
        /*0080*/ 	.word	0x00000000


	//----- nvinfo : EIATTR_REGCOUNT
	.align		4
.L_61:
        /*0084*/ 	.byte	0x04, 0x2f
        /*0086*/ 	.short	(.L_63 - .L_62)
	.align		4
.L_62:
        /*0088*/ 	.word	index@(_ZN3cub18CUB_300001_SM_10006detail11EmptyKernelIvEEvv)
        /*008c*/ 	.word	0x00000004


	//----- nvinfo : EIATTR_FRAME_SIZE
	.align		4
.L_63:
        /*0090*/ 	.byte	0x04, 0x11
        /*0092*/ 	.short	(.L_65 - .L_64)
	.align		4
.L_64:
        /*0094*/ 	.word	index@(_ZN3cub18CUB_300001_SM_10006detail11EmptyKernelIvEEvv)
        /*0098*/ 	.word	0x00000000


	//----- nvinfo : EIATTR_MIN_STACK_SIZE
	.align		4
.L_65:
        /*009c*/ 	.byte	0x04, 0x12
        /*009e*/ 	.short	(.L_67 - .L_66)
	.align		4
.L_66:
        /*00a0*/ 	.word	index@(_ZN3cub18CUB_300001_SM_10006detail11EmptyKernelIvEEvv)
        /*00a4*/ 	.word	0x00000000


	//----- nvinfo : EIATTR_MIN_STACK_SIZE
	.align		4
.L_67:
        /*00a8*/ 	.byte	0x04, 0x12
        /*00aa*/ 	.short	(.L_69 - .L_68)
	.align		4
.L_68:
        /*00ac*/ 	.word	index@(_Z8checkUCPPddiiP15BoundaryMessageS1_)
        /*00b0*/ 	.word	0x00000000


	//----- nvinfo : EIATTR_MIN_STACK_SIZE
	.align		4
.L_69:
        /*00b4*/ 	.byte	0x04, 0x12
        /*00b6*/ 	.short	(.L_71 - .L_70)
	.align		4
.L_70:
        /*00b8*/ 	.word	index@(_Z8calcCostPdi)
        /*00bc*/ 	.word	0x00000000


	//----- nvinfo : EIATTR_MIN_STACK_SIZE
	.align		4
.L_71:
        /*00c0*/ 	.byte	0x04, 0x12
        /*00c2*/ 	.short	(.L_73 - .L_72)
	.align		4
.L_72:
        /*00c4*/ 	.word	index@(_Z11gpu_prescanPdPKdS_mmm)
        /*00c8*/ 	.word	0x00000000


	//----- nvinfo : EIATTR_MIN_STACK_SIZE
	.align		4
.L_73:
        /*00cc*/ 	.byte	0x04, 0x12
        /*00ce*/ 	.short	(.L_75 - .L_74)
	.align		4
.L_74:
        /*00d0*/ 	.word	index@(_Z18gpu_add_block_sumsPdPKdS_m)
        /*00d4*/ 	.word	0x00000000


	//----- nvinfo : EIATTR_MIN_STACK_SIZE
	.align		4
.L_75:
        /*00d8*/ 	.byte	0x04, 0x12
        /*00da*/ 	.short	(.L_77 - .L_76)
	.align		4
.L_76:
        /*00dc*/ 	.word	index@(_Z21gpu_sum_scan_blellochPdPKdS_m)
        /*00e0*/ 	.word	0x00000000
.L_77:


//--------------------- .nv.compat                --------------------------
	.section	.nv.compat,"",@"SHT_CUDA_COMPAT_INFO"
	.align	4
        /*0000*/ 	.byte	0x02, 0x09, 0x00, 0x00, 0x02, 0x02, 0x01, 0x00, 0x02, 0x05, 0x05, 0x00, 0x03, 0x07, 0x01, 0x01
        /*0010*/ 	.byte	0x02, 0x03, 0x00, 0x00, 0x02, 0x06, 0x01, 0x00, 0x04, 0x0b, 0x08, 0x00, 0x01, 0x00, 0x00, 0x00
        /*0020*/ 	.byte	0x00, 0x00, 0x00, 0x00


//--------------------- .nv.info._ZN3cub18CUB_300001_SM_10006detail11EmptyKernelIvEEvv --------------------------
	.section	.nv.info._ZN3cub18CUB_300001_SM_10006detail11EmptyKernelIvEEvv,"",@"SHT_CUDA_INFO"
	.sectionflags	@""
	.align	4


	//----- nvinfo : EIATTR_CUDA_API_VERSION
	.align		4
        /*0000*/ 	.byte	0x04, 0x37
        /*0002*/ 	.short	(.L_79 - .L_78)
.L_78:
        /*0004*/ 	.word	0x00000082


	//----- nvinfo : EIATTR_SPARSE_MMA_MASK
	.align		4
.L_79:
        /*0008*/ 	.byte	0x03, 0x50
        /*000a*/ 	.short	0x0000


	//----- nvinfo : EIATTR_MAXREG_COUNT
	.align		4
        /*000c*/ 	.byte	0x03, 0x1b
        /*000e*/ 	.short	0x00ff


	//----- nvinfo : EIATTR_MERCURY_ISA_VERSION
	.align		4
        /*0010*/ 	.byte	0x03, 0x5f
        /*0012*/ 	.short	0x0101


	//----- nvinfo : EIATTR_VRC_CTA_INIT_COUNT
	.align		4
        /*0014*/ 	.byte	0x02, 0x4a
	.zero		1
	.zero		1


	//----- nvinfo : EIATTR_EXIT_INSTR_OFFSETS
	.align		4
        /*0018*/ 	.byte	0x04, 0x1c
        /*001a*/ 	.short	(.L_81 - .L_80)


	//   ....[0]....
.L_80:
        /*001c*/ 	.word	0x00000010


	//----- nvinfo : EIATTR_SW_WAR
	.align		4
.L_81:
        /*0020*/ 	.byte	0x04, 0x36
        /*0022*/ 	.short	(.L_83 - .L_82)
.L_82:
        /*0024*/ 	.word	0x00000008
.L_83:


//--------------------- .nv.info._Z8checkUCPPddiiP15BoundaryMessageS1_ --------------------------
	.section	.nv.info._Z8checkUCPPddiiP15BoundaryMessageS1_,"",@"SHT_CUDA_INFO"
	.sectionflags	@""
	.align	4


	//----- nvinfo : EIATTR_CUDA_API_VERSION
	.align		4
        /*0000*/ 	.byte	0x04, 0x37
        /*0002*/ 	.short	(.L_85 - .L_84)
.L_84:
        /*0004*/ 	.word	0x00000082


	//----- nvinfo : EIATTR_KPARAM_INFO
	.align		4
.L_85:
        /*0008*/ 	.byte	0x04, 0x17
        /*000a*/ 	.short	(.L_87 - .L_86)
.L_86:
        /*000c*/ 	.word	0x00000000
        /*0010*/ 	.short	0x0005
        /*0012*/ 	.short	0x0020
        /*0014*/ 	.byte	0x00, 0xf5, 0x21, 0x00


	//----- nvinfo : EIATTR_KPARAM_INFO
	.align		4
.L_87:
        /*0018*/ 	.byte	0x04, 0x17
        /*001a*/ 	.short	(.L_89 - .L_88)
.L_88:
        /*001c*/ 	.word	0x00000000
        /*0020*/ 	.short	0x0004
        /*0022*/ 	.short	0x0018
        /*0024*/ 	.byte	0x00, 0xf5, 0x21, 0x00


	//----- nvinfo : EIATTR_KPARAM_INFO
	.align		4
.L_89:
        /*0028*/ 	.byte	0x04, 0x17
        /*002a*/ 	.short	(.L_91 - .L_90)
.L_90:
        /*002c*/ 	.word	0x00000000
        /*0030*/ 	.short	0x0003
        /*0032*/ 	.short	0x0014
        /*0034*/ 	.byte	0x00, 0xf0, 0x11, 0x00


	//----- nvinfo : EIATTR_KPARAM_INFO
	.align		4
.L_91:
        /*0038*/ 	.byte	0x04, 0x17
        /*003a*/ 	.short	(.L_93 - .L_92)
.L_92:
        /*003c*/ 	.word	0x00000000
        /*0040*/ 	.short	0x0002
        /*0042*/ 	.short	0x0010
        /*0044*/ 	.byte	0x00, 0xf0, 0x11, 0x00


	//----- nvinfo : EIATTR_KPARAM_INFO
	.align		4
.L_93:
        /*0048*/ 	.byte	0x04, 0x17
        /*004a*/ 	.short	(.L_95 - .L_94)
.L_94:
        /*004c*/ 	.word	0x00000000
        /*0050*/ 	.short	0x0001
        /*0052*/ 	.short	0x0008
        /*0054*/ 	.byte	0x00, 0xf0, 0x21, 0x00


	//----- nvinfo : EIATTR_KPARAM_INFO
	.align		4
.L_95:
        /*0058*/ 	.byte	0x04, 0x17
        /*005a*/ 	.short	(.L_97 - .L_96)
.L_96:
        /*005c*/ 	.word	0x00000000
        /*0060*/ 	.short	0x0000
        /*0062*/ 	.short	0x0000
        /*0064*/ 	.byte	0x00, 0xf5, 0x21, 0x00


	//----- nvinfo : EIATTR_SPARSE_MMA_MASK
	.align		4
.L_97:
        /*0068*/ 	.byte	0x03, 0x50
        /*006a*/ 	.short	0x0000


	//----- nvinfo : EIATTR_MAXREG_COUNT
	.align		4
        /*006c*/ 	.byte	0x03, 0x1b
        /*006e*/ 	.short	0x00ff


	//----- nvinfo : EIATTR_MERCURY_ISA_VERSION
	.align		4
        /*0070*/ 	.byte	0x03, 0x5f
        /*0072*/ 	.short	0x0101


	//----- nvinfo : EIATTR_VRC_CTA_INIT_COUNT
	.align		4
        /*0074*/ 	.byte	0x02, 0x4a
	.zero		1
	.zero		1


	//----- nvinfo : EIATTR_EXIT_INSTR_OFFSETS
	.align		4
        /*0078*/ 	.byte	0x04, 0x1c
        /*007a*/ 	.short	(.L_99 - .L_98)


	//   ....[0]....
.L_98:
        /*007c*/ 	.word	0x00000080


	//   ....[1]....
        /*0080*/ 	.word	0x00000f70


	//----- nvinfo : EIATTR_CRS_STACK_SIZE
	.align		4
.L_99:
        /*0084*/ 	.byte	0x04, 0x1e
        /*0086*/ 	.short	(.L_101 - .L_100)
.L_100:
        /*0088*/ 	.word	0x00000000


	//----- nvinfo : EIATTR_CBANK_PARAM_SIZE
	.align		4
.L_101:
        /*008c*/ 	.byte	0x03, 0x19
        /*008e*/ 	.short	0x0028


	//----- nvinfo : EIATTR_PARAM_CBANK
	.align		4
        /*0090*/ 	.byte	0x04, 0x0a
        /*0092*/ 	.short	(.L_103 - .L_102)
	.align		4
.L_102:
        /*0094*/ 	.word	index@(.nv.constant0._Z8checkUCPPddiiP15BoundaryMessageS1_)
        /*0098*/ 	.short	0x0380
        /*009a*/ 	.short	0x0028


	//----- nvinfo : EIATTR_SW_WAR
	.align		4
.L_103:
        /*009c*/ 	.byte	0x04, 0x36
        /*009e*/ 	.short	(.L_105 - .L_104)
.L_104:
        /*00a0*/ 	.word	0x00000008
.L_105:


//--------------------- .nv.info._Z8calcCostPdi   --------------------------
	.section	.nv.info._Z8calcCostPdi,"",@"SHT_CUDA_INFO"
	.sectionflags	@""
	.align	4


	//----- nvinfo : EIATTR_CUDA_API_VERSION
	.align		4
        /*0000*/ 	.byte	0x04, 0x37
        /*0002*/ 	.short	(.L_107 - .L_106)
.L_106:
        /*0004*/ 	.word	0x00000082


	//----- nvinfo : EIATTR_KPARAM_INFO
	.align		4
.L_107:
        /*0008*/ 	.byte	0x04, 0x17
        /*000a*/ 	.short	(.L_109 - .L_108)
.L_108:
        /*000c*/ 	.word	0x00000000
        /*0010*/ 	.short	0x0001
        /*0012*/ 	.short	0x0008
        /*0014*/ 	.byte	0x00, 0xf0, 0x11, 0x00


	//----- nvinfo : EIATTR_KPARAM_INFO
	.align		4
.L_109:
        /*0018*/ 	.byte	0x04, 0x17
        /*001a*/ 	.short	(.L_111 - .L_110)
.L_110:
        /*001c*/ 	.word	0x00000000
        /*0020*/ 	.short	0x0000
        /*0022*/ 	.short	0x0000
        /*0024*/ 	.byte	0x00, 0xf5, 0x21, 0x00


	//----- nvinfo : EIATTR_SPARSE_MMA_MASK
	.align		4
.L_111:
        /*0028*/ 	.byte	0x03, 0x50
        /*002a*/ 	.short	0x0000


	//----- nvinfo : EIATTR_MAXREG_COUNT
	.align		4
        /*002c*/ 	.byte	0x03, 0x1b
        /*002e*/ 	.short	0x00ff


	//----- nvinfo : EIATTR_MERCURY_ISA_VERSION
	.align		4
        /*0030*/ 	.byte	0x03, 0x5f
        /*0032*/ 	.short	0x0101


	//----- nvinfo : EIATTR_VRC_CTA_INIT_COUNT
	.align		4
        /*0034*/ 	.byte	0x02, 0x4a
	.zero		1
	.zero		1


	//----- nvinfo : EIATTR_EXIT_INSTR_OFFSETS
	.align		4
        /*0038*/ 	.byte	0x04, 0x1c
        /*003a*/ 	.short	(.L_113 - .L_112)


	//   ....[0]....
.L_112:
        /*003c*/ 	.word	0x00000090


	//   ....[1]....
        /*0040*/ 	.word	0x00000350


	//   ....[2]....
        /*0044*/ 	.word	0x00000440


	//----- nvinfo : EIATTR_CRS_STACK_SIZE
	.align		4
.L_113:
        /*0048*/ 	.byte	0x04, 0x1e
        /*004a*/ 	.short	(.L_115 - .L_114)
.L_114:
        /*004c*/ 	.word	0x00000000


	//----- nvinfo : EIATTR_CBANK_PARAM_SIZE
	.align		4
.L_115:
        /*0050*/ 	.byte	0x03, 0x19
        /*0052*/ 	.short	0x000c


	//----- nvinfo : EIATTR_PARAM_CBANK
	.align		4
        /*0054*/ 	.byte	0x04, 0x0a
        /*0056*/ 	.short	(.L_117 - .L_116)
	.align		4
.L_116:
        /*0058*/ 	.word	index@(.nv.constant0._Z8calcCostPdi)
        /*005c*/ 	.short	0x0380
        /*005e*/ 	.short	0x000c


	//----- nvinfo : EIATTR_SW_WAR
	.align		4
.L_117:
        /*0060*/ 	.byte	0x04, 0x36
        /*0062*/ 	.short	(.L_119 - .L_118)
.L_118:
        /*0064*/ 	.word	0x00000008
.L_119:


//--------------------- .nv.info._Z11gpu_prescanPdPKdS_mmm --------------------------
	.section	.nv.info._Z11gpu_prescanPdPKdS_mmm,"",@"SHT_CUDA_INFO"
	.sectionflags	@""
	.align	4


	//----- nvinfo : EIATTR_CUDA_API_VERSION
	.align		4
        /*0000*/ 	.byte	0x04, 0x37
        /*0002*/ 	.short	(.L_121 - .L_120)
.L_120:
        /*0004*/ 	.word	0x00000082


	//----- nvinfo : EIATTR_KPARAM_INFO
	.align		4
.L_121:
        /*0008*/ 	.byte	0x04, 0x17
        /*000a*/ 	.short	(.L_123 - .L_122)
.L_122:
        /*000c*/ 	.word	0x00000000
        /*0010*/ 	.short	0x0005
        /*0012*/ 	.short	0x0028
        /*0014*/ 	.byte	0x00, 0xf0, 0x21, 0x00


	//----- nvinfo : EIATTR_KPARAM_INFO
	.align		4
.L_123:
        /*0018*/ 	.byte	0x04, 0x17
        /*001a*/ 	.short	(.L_125 - .L_124)
.L_124:
        /*001c*/ 	.word	0x00000000
        /*0020*/ 	.short	0x0004
        /*0022*/ 	.short	0x0020
        /*0024*/ 	.byte	0x00, 0xf0, 0x21, 0x00


	//----- nvinfo : EIATTR_KPARAM_INFO
	.align		4
.L_125:
        /*0028*/ 	.byte	0x04, 0x17
        /*002a*/ 	.short	(.L_127 - .L_126)
.L_126:
        /*002c*/ 	.word	0x00000000
        /*0030*/ 	.short	0x0003
        /*0032*/ 	.short	0x0018
        /*0034*/ 	.byte	0x00, 0xf0, 0x21, 0x00


	//----- nvinfo : EIATTR_KPARAM_INFO
	.align		4
.L_127:
        /*0038*/ 	.byte	0x04, 0x17
        /*003a*/ 	.short	(.L_129 - .L_128)
.L_128:
        /*003c*/ 	.word	0x00000000
        /*0040*/ 	.short	0x0002
        /*0042*/ 	.short	0x0010
        /*0044*/ 	.byte	0x00, 0xf5, 0x21, 0x00


	//----- nvinfo : EIATTR_KPARAM_INFO
	.align		4
.L_129:
        /*0048*/ 	.byte	0x04, 0x17
        /*004a*/ 	.short	(.L_131 - .L_130)
.L_130:
        /*004c*/ 	.word	0x00000000
        /*0050*/ 	.short	0x0001
        /*0052*/ 	.short	0x0008
        /*0054*/ 	.byte	0x00, 0xf5, 0x21, 0x00


	//----- nvinfo : EIATTR_KPARAM_INFO
	.align		4
.L_131:
        /*0058*/ 	.byte	0x04, 0x17
        /*005a*/ 	.short	(.L_133 - .L_132)
.L_132:
        /*005c*/ 	.word	0x00000000
        /*0060*/ 	.short	0x0000
        /*0062*/ 	.short	0x0000
        /*0064*/ 	.byte	0x00, 0xf5, 0x21, 0x00


	//----- nvinfo : EIATTR_SPARSE_MMA_MASK
	.align		4
.L_133:
        /*0068*/ 	.byte	0x03, 0x50
        /*006a*/ 	.short	0x0000


	//----- nvinfo : EIATTR_MAXREG_COUNT
	.align		4
        /*006c*/ 	.byte	0x03, 0x1b
        /*006e*/ 	.short	0x00ff


	//----- nvinfo : EIATTR_NUM_BARRIERS
	.align		4
        /*0070*/ 	.byte	0x02, 0x4c
        /*0072*/ 	.byte	0x01
	.zero		1


	//----- nvinfo : EIATTR_MERCURY_ISA_VERSION
	.align		4
        /*0074*/ 	.byte	0x03, 0x5f
        /*0076*/ 	.short	0x0101


	//----- nvinfo : EIATTR_VRC_CTA_INIT_COUNT
	.align		4
        /*0078*/ 	.byte	0x02, 0x4a
	.zero		1
	.zero		1


	//----- nvinfo : EIATTR_EXIT_INSTR_OFFSETS
	.align		4
        /*007c*/ 	.byte	0x04, 0x1c
        /*007e*/ 	.short	(.L_135 - .L_134)


	//   ....[0]....
.L_134:
        /*0080*/ 	.word	0x000009c0


	//   ....[1]....
        /*0084*/ 	.word	0x00000a60


	//   ....[2]....
        /*0088*/ 	.word	0x00000ab0


	//----- nvinfo : EIATTR_CRS_STACK_SIZE
	.align		4
.L_135:
        /*008c*/ 	.byte	0x04, 0x1e
        /*008e*/ 	.short	(.L_137 - .L_136)
.L_136:
        /*0090*/ 	.word	0x00000000


	//----- nvinfo : EIATTR_CBANK_PARAM_SIZE
	.align		4
.L_137:
        /*0094*/ 	.byte	0x03, 0x19
        /*0096*/ 	.short	0x0030


	//----- nvinfo : EIATTR_PARAM_CBANK
	.align		4
        /*0098*/ 	.byte	0x04, 0x0a
        /*009a*/ 	.short	(.L_139 - .L_138)
	.align		4
.L_138:
        /*009c*/ 	.word	index@(.nv.constant0._Z11gpu_prescanPdPKdS_mmm)
        /*00a0*/ 	.short	0x0380
        /*00a2*/ 	.short	0x0030


	//----- nvinfo : EIATTR_SW_WAR
	.align		4
.L_139:
        /*00a4*/ 	.byte	0x04, 0x36
        /*00a6*/ 	.short	(.L_141 - .L_140)
.L_140:
        /*00a8*/ 	.word	0x00000008
.L_141:


//--------------------- .nv.info._Z18gpu_add_block_sumsPdPKdS_m --------------------------
	.section	.nv.info._Z18gpu_add_block_sumsPdPKdS_m,"",@"SHT_CUDA_INFO"
	.sectionflags	@""
	.align	4


	//----- nvinfo : EIATTR_CUDA_API_VERSION
	.align		4
        /*0000*/ 	.byte	0x04, 0x37
        /*0002*/ 	.short	(.L_143 - .L_142)
.L_142:
        /*0004*/ 	.word	0x00000082


	//----- nvinfo : EIATTR_KPARAM_INFO
	.align		4
.L_143:
        /*0008*/ 	.byte	0x04, 0x17
        /*000a*/ 	.short	(.L_145 - .L_144)
.L_144:
        /*000c*/ 	.word	0x00000000
        /*0010*/ 	.short	0x0003
        /*0012*/ 	.short	0x0018
        /*0014*/ 	.byte	0x00, 0xf0, 0x21, 0x00


	//----- nvinfo : EIATTR_KPARAM_INFO
	.align		4
.L_145:
        /*0018*/ 	.byte	0x04, 0x17
        /*001a*/ 	.short	(.L_147 - .L_146)
.L_146:
        /*001c*/ 	.word	0x00000000
        /*0020*/ 	.short	0x0002
        /*0022*/ 	.short	0x0010
        /*0024*/ 	.byte	0x00, 0xf5, 0x21, 0x00


	//----- nvinfo : EIATTR_KPARAM_INFO
	.align		4
.L_147:
        /*0028*/ 	.byte	0x04, 0x17
        /*002a*/ 	.short	(.L_149 - .L_148)
.L_148:
        /*002c*/ 	.word	0x00000000
        /*0030*/ 	.short	0x0001
        /*0032*/ 	.short	0x0008
        /*0034*/ 	.byte	0x00, 0xf5, 0x21, 0x00


	//----- nvinfo : EIATTR_KPARAM_INFO
	.align		4
.L_149:
        /*0038*/ 	.byte	0x04, 0x17
        /*003a*/ 	.short	(.L_151 - .L_150)
.L_150:
        /*003c*/ 	.word	0x00000000
        /*0040*/ 	.short	0x0000
        /*0042*/ 	.short	0x0000
        /*0044*/ 	.byte	0x00, 0xf5, 0x21, 0x00


	//----- nvinfo : EIATTR_SPARSE_MMA_MASK
	.align		4
.L_151:
        /*0048*/ 	.byte	0x03, 0x50
        /*004a*/ 	.short	0x0000


	//----- nvinfo : EIATTR_MAXREG_COUNT
	.align		4
        /*004c*/ 	.byte	0x03, 0x1b
        /*004e*/ 	.short	0x00ff


	//----- nvinfo : EIATTR_MERCURY_ISA_VERSION
	.align		4
        /*0050*/ 	.byte	0x03, 0x5f
        /*0052*/ 	.short	0x0101


	//----- nvinfo : EIATTR_VRC_CTA_INIT_COUNT
	.align		4
        /*0054*/ 	.byte	0x02, 0x4a
	.zero		1
	.zero		1


	//----- nvinfo : EIATTR_EXIT_INSTR_OFFSETS
	.align		4
        /*0058*/ 	.byte	0x04, 0x1c
        /*005a*/ 	.short	(.L_153 - .L_152)


	//   ....[0]....
.L_152:
        /*005c*/ 	.word	0x000000a0


	//   ....[1]....
        /*0060*/ 	.word	0x000001c0


	//   ....[2]....
        /*0064*/ 	.word	0x00000260


	//----- nvinfo : EIATTR_CBANK_PARAM_SIZE
	.align		4
.L_153:
        /*0068*/ 	.byte	0x03, 0x19
        /*006a*/ 	.short	0x0020


	//----- nvinfo : EIATTR_PARAM_CBANK
	.align		4
        /*006c*/ 	.byte	0x04, 0x0a
        /*006e*/ 	.short	(.L_155 - .L_154)
	.align		4
.L_154:
        /*0070*/ 	.word	index@(.nv.constant0._Z18gpu_add_block_sumsPdPKdS_m)
        /*0074*/ 	.short	0x0380
        /*0076*/ 	.short	0x0020


	//----- nvinfo : EIATTR_SW_WAR
	.align		4
.L_155:
        /*0078*/ 	.byte	0x04, 0x36
        /*007a*/ 	.short	(.L_157 - .L_156)
.L_156:
        /*007c*/ 	.word	0x00000008
.L_157:


//--------------------- .nv.info._Z21gpu_sum_scan_blellochPdPKdS_m --------------------------
	.section	.nv.info._Z21gpu_sum_scan_blellochPdPKdS_m,"",@"SHT_CUDA_INFO"
	.sectionflags	@""
	.align	4


	//----- nvinfo : EIATTR_CUDA_API_VERSION
	.align		4
        /*0000*/ 	.byte	0x04, 0x37
        /*0002*/ 	.short	(.L_159 - .L_158)
.L_158:
        /*0004*/ 	.word	0x00000082


	//----- nvinfo : EIATTR_KPARAM_INFO
	.align		4
.L_159:
        /*0008*/ 	.byte	0x04, 0x17
        /*000a*/ 	.short	(.L_161 - .L_160)
.L_160:
        /*000c*/ 	.word	0x00000000
        /*0010*/ 	.short	0x0003
        /*0012*/ 	.short	0x0018
        /*0014*/ 	.byte	0x00, 0xf0, 0x21, 0x00


	//----- nvinfo : EIATTR_KPARAM_INFO
	.align		4
.L_161:
        /*0018*/ 	.byte	0x04, 0x17
        /*001a*/ 	.short	(.L_163 - .L_162)
.L_162:
        /*001c*/ 	.word	0x00000000
        /*0020*/ 	.short	0x0002
        /*0022*/ 	.short	0x0010
        /*0024*/ 	.byte	0x00, 0xf5, 0x21, 0x00


	//----- nvinfo : EIATTR_KPARAM_INFO
	.align		4
.L_163:
        /*0028*/ 	.byte	0x04, 0x17
        /*002a*/ 	.short	(.L_165 - .L_164)
.L_164:
        /*002c*/ 	.word	0x00000000
        /*0030*/ 	.short	0x0001
        /*0032*/ 	.short	0x0008
        /*0034*/ 	.byte	0x00, 0xf5, 0x21, 0x00


	//----- nvinfo : EIATTR_KPARAM_INFO
	.align		4
.L_165:
        /*0038*/ 	.byte	0x04, 0x17
        /*003a*/ 	.short	(.L_167 - .L_166)
.L_166:
        /*003c*/ 	.word	0x00000000
        /*0040*/ 	.short	0x0000
        /*0042*/ 	.short	0x0000
        /*0044*/ 	.byte	0x00, 0xf5, 0x21, 0x00


	//----- nvinfo : EIATTR_SPARSE_MMA_MASK
	.align		4
.L_167:
        /*0048*/ 	.byte	0x03, 0x50
        /*004a*/ 	.short	0x0000


	//----- nvinfo : EIATTR_MAXREG_COUNT
	.align		4
        /*004c*/ 	.byte	0x03, 0x1b
        /*004e*/ 	.short	0x00ff


	//----- nvinfo : EIATTR_NUM_BARRIERS
	.align		4
        /*0050*/ 	.byte	0x02, 0x4c
        /*0052*/ 	.byte	0x01
	.zero		1


	//----- nvinfo : EIATTR_MERCURY_ISA_VERSION
	.align		4
        /*0054*/ 	.byte	0x03, 0x5f
        /*0056*/ 	.short	0x0101


	//----- nvinfo : EIATTR_VRC_CTA_INIT_COUNT
	.align		4
        /*0058*/ 	.byte	0x02, 0x4a
	.zero		1
	.zero		1


	//----- nvinfo : EIATTR_EXIT_INSTR_OFFSETS
	.align		4
        /*005c*/ 	.byte	0x04, 0x1c
        /*005e*/ 	.short	(.L_169 - .L_168)


	//   ....[0]....
.L_168:
        /*0060*/ 	.word	0x00001440


	//   ....[1]....
        /*0064*/ 	.word	0x000014e0


	//   ....[2]....
        /*0068*/ 	.word	0x00001530


	//----- nvinfo : EIATTR_CRS_STACK_SIZE
	.align		4
.L_169:
        /*006c*/ 	.byte	0x04, 0x1e
        /*006e*/ 	.short	(.L_171 - .L_170)
.L_170:
        /*0070*/ 	.word	0x00000000


	//----- nvinfo : EIATTR_CBANK_PARAM_SIZE
	.align		4
.L_171:
        /*0074*/ 	.byte	0x03, 0x19
        /*0076*/ 	.short	0x0020


	//----- nvinfo : EIATTR_PARAM_CBANK
	.align		4
        /*0078*/ 	.byte	0x04, 0x0a
        /*007a*/ 	.short	(.L_173 - .L_172)
	.align		4
.L_172:
        /*007c*/ 	.word	index@(.nv.constant0._Z21gpu_sum_scan_blellochPdPKdS_m)
        /*0080*/ 	.short	0x0380
        /*0082*/ 	.short	0x0020


	//----- nvinfo : EIATTR_SW_WAR
	.align		4
.L_173:
        /*0084*/ 	.byte	0x04, 0x36
        /*0086*/ 	.short	(.L_175 - .L_174)
.L_174:
        /*0088*/ 	.word	0x00000008
.L_175:


//--------------------- .nv.callgraph             --------------------------
	.section	.nv.callgraph,"",@"SHT_CUDA_CALLGRAPH"
	.align	4
	.sectionentsize	8
	.align		4
        /*0000*/ 	.word	0x00000000
	.align		4
        /*0004*/ 	.word	0xffffffff
	.align		4
        /*0008*/ 	.word	0x00000000
	.align		4
        /*000c*/ 	.word	0xfffffffe
	.align		4
        /*0010*/ 	.word	0x00000000
	.align		4
        /*0014*/ 	.word	0xfffffffd
	.align		4
        /*0018*/ 	.word	0x00000000
	.align		4
        /*001c*/ 	.word	0xfffffffc


//--------------------- .nv.constant4             --------------------------
	.section	.nv.constant4,"a",@progbits
	.align	8
	.align		8
.nv.constant4:
        /*0000*/ 	.dword	_ZN34_INTERNAL_3f62cfe1_4_k_cu_1650bcf14cuda3std3__45__cpo5beginE
	.align		8
        /*0008*/ 	.dword	_ZN34_INTERNAL_3f62cfe1_4_k_cu_1650bcf14cuda3std3__45__cpo3endE
	.align		8
        /*0010*/ 	.dword	_ZN34_INTERNAL_3f62cfe1_4_k_cu_1650bcf14cuda3std3__45__cpo6cbeginE
	.align		8
        /*0018*/ 	.dword	_ZN34_INTERNAL_3f62cfe1_4_k_cu_1650bcf14cuda3std3__45__cpo4cendE
	.align		8
        /*0020*/ 	.dword	_ZN34_INTERNAL_3f62cfe1_4_k_cu_1650bcf14cuda3std3__45__cpo6rbeginE
	.align		8
        /*0028*/ 	.dword	_ZN34_INTERNAL_3f62cfe1_4_k_cu_1650bcf14cuda3std3__45__cpo4rendE
	.align		8
        /*0030*/ 	.dword	_ZN34_INTERNAL_3f62cfe1_4_k_cu_1650bcf14cuda3std3__45__cpo7crbeginE
	.align		8
        /*0038*/ 	.dword	_ZN34_INTERNAL_3f62cfe1_4_k_cu_1650bcf14cuda3std3__45__cpo5crendE
	.align		8
        /*0040*/ 	.dword	_ZN34_INTERNAL_3f62cfe1_4_k_cu_1650bcf14cuda3std3__436_GLOBAL__N__3f62cfe1_4_k_cu_1650bcf16ignoreE
	.align		8
        /*0048*/ 	.dword	_ZN34_INTERNAL_3f62cfe1_4_k_cu_1650bcf14cuda3std3__419piecewise_constructE
	.align		8
        /*0050*/ 	.dword	_ZN34_INTERNAL_3f62cfe1_4_k_cu_1650bcf14cuda3std3__48in_placeE
	.align		8
        /*0058*/ 	.dword	_ZN34_INTERNAL_3f62cfe1_4_k_cu_1650bcf14cuda3std3__420unreachable_sentinelE
	.align		8
        /*0060*/ 	.dword	_ZN34_INTERNAL_3f62cfe1_4_k_cu_1650bcf14cuda3std3__47nulloptE
	.align		8
        /*0068*/ 	.dword	_ZN34_INTERNAL_3f62cfe1_4_k_cu_1650bcf14cuda3std3__48unexpectE
	.align		8
        /*0070*/ 	.dword	_ZN34_INTERNAL_3f62cfe1_4_k_cu_1650bcf14cuda3std6ranges3__45__cpo4swapE
	.align		8
        /*0078*/ 	.dword	_ZN34_INTERNAL_3f62cfe1_4_k_cu_1650bcf14cuda3std6ranges3__45__cpo9iter_moveE
	.align		8
        /*0080*/ 	.dword	_ZN34_INTERNAL_3f62cfe1_4_k_cu_1650bcf14cuda3std6ranges3__45__cpo5beginE
	.align		8
        /*0088*/ 	.dword	_ZN34_INTERNAL_3f62cfe1_4_k_cu_1650bcf14cuda3std6ranges3__45__cpo3endE
	.align		8
        /*0090*/ 	.dword	_ZN34_INTERNAL_3f62cfe1_4_k_cu_1650bcf14cuda3std6ranges3__45__cpo6cbeginE
	.align		8
        /*0098*/ 	.dword	_ZN34_INTERNAL_3f62cfe1_4_k_cu_1650bcf14cuda3std6ranges3__45__cpo4cendE
	.align		8
        /*00a0*/ 	.dword	_ZN34_INTERNAL_3f62cfe1_4_k_cu_1650bcf14cuda3std6ranges3__45__cpo7advanceE
	.align		8
        /*00a8*/ 	.dword	_ZN34_INTERNAL_3f62cfe1_4_k_cu_1650bcf14cuda3std6ranges3__45__cpo9iter_swapE
	.align		8
        /*00b0*/ 	.dword	_ZN34_INTERNAL_3f62cfe1_4_k_cu_1650bcf14cuda3std6ranges3__45__cpo4nextE
	.align		8
        /*00b8*/ 	.dword	_ZN34_INTERNAL_3f62cfe1_4_k_cu_1650bcf14cuda3std6ranges3__45__cpo4prevE
	.align		8
        /*00c0*/ 	.dword	_ZN34_INTERNAL_3f62cfe1_4_k_cu_1650bcf14cuda3std6ranges3__45__cpo4dataE
	.align		8
        /*00c8*/ 	.dword	_ZN34_INTERNAL_3f62cfe1_4_k_cu_1650bcf14cuda3std6ranges3__45__cpo5cdataE
	.align		8
        /*00d0*/ 	.dword	_ZN34_INTERNAL_3f62cfe1_4_k_cu_1650bcf14cuda3std6ranges3__45__cpo4sizeE
	.align		8
        /*00d8*/ 	.dword	_ZN34_INTERNAL_3f62cfe1_4_k_cu_1650bcf14cuda3std6ranges3__45__cpo5ssizeE
	.align		8
        /*00e0*/ 	.dword	_ZN34_INTERNAL_3f62cfe1_4_k_cu_1650bcf14cuda3std6ranges3__45__cpo8distanceE
	.align		8
        /*00e8*/ 	.dword	_ZN34_INTERNAL_3f62cfe1_4_k_cu_1650bcf16thrust24THRUST_300001_SM_1000_NS6system6detail10sequential3seqE
	.align		8
        /*00f0*/ 	.dword	_ZN34_INTERNAL_3f62cfe1_4_k_cu_1650bcf16thrust24THRUST_300001_SM_1000_NS12placeholders2_1E
	.align		8
        /*00f8*/ 	.dword	_ZN34_INTERNAL_3f62cfe1_4_k_cu_1650bcf16thrust24THRUST_300001_SM_1000_NS12placeholders2_2E
	.align		8
        /*0100*/ 	.dword	_ZN34_INTERNAL_3f62cfe1_4_k_cu_1650bcf16thrust24THRUST_300001_SM_1000_NS12placeholders2_3E
	.align		8
        /*0108*/ 	.dword	_ZN34_INTERNAL_3f62cfe1_4_k_cu_1650bcf16thrust24THRUST_300001_SM_1000_NS12placeholders2_4E
	.align		8
        /*0110*/ 	.dword	_ZN34_INTERNAL_3f62cfe1_4_k_cu_1650bcf16thrust24THRUST_300001_SM_1000_NS12placeholders2_5E
	.align		8
        /*0118*/ 	.dword	_ZN34_INTERNAL_3f62cfe1_4_k_cu_1650bcf16thrust24THRUST_300001_SM_1000_NS12placeholders2_6E
	.align		8
        /*0120*/ 	.dword	_ZN34_INTERNAL_3f62cfe1_4_k_cu_1650bcf16thrust24THRUST_300001_SM_1000_NS12placeholders2_7E
	.align		8
        /*0128*/ 	.dword	_ZN34_INTERNAL_3f62cfe1_4_k_cu_1650bcf16thrust24THRUST_300001_SM_1000_NS12placeholders2_8E
	.align		8
        /*0130*/ 	.dword	_ZN34_INTERNAL_3f62cfe1_4_k_cu_1650bcf16thrust24THRUST_300001_SM_1000_NS12placeholders2_9E
	.align		8
        /*0138*/ 	.dword	_ZN34_INTERNAL_3f62cfe1_4_k_cu_1650bcf16thrust24THRUST_300001_SM_1000_NS12placeholders3_10E


//--------------------- .text._ZN3cub18CUB_300001_SM_10006detail11EmptyKernelIvEEvv --------------------------
	.section	.text._ZN3cub18CUB_300001_SM_10006detail11EmptyKernelIvEEvv,"ax",@progbits
	.align	128
        .global         _ZN3cub18CUB_300001_SM_10006detail11EmptyKernelIvEEvv
        .type           _ZN3cub18CUB_300001_SM_10006detail11EmptyKernelIvEEvv,@function
        .size           _ZN3cub18CUB_300001_SM_10006detail11EmptyKernelIvEEvv,(.L_x_44 - _ZN3cub18CUB_300001_SM_10006detail11EmptyKernelIvEEvv)
        .other          _ZN3cub18CUB_300001_SM_10006detail11EmptyKernelIvEEvv,@"STO_CUDA_ENTRY STV_DEFAULT"
_ZN3cub18CUB_300001_SM_10006detail11EmptyKernelIvEEvv:
.text._ZN3cub18CUB_300001_SM_10006detail11EmptyKernelIvEEvv:
[----:B------:R-:W-:Y:S01]  /*0000*/  LDC R1, c[0x0][0x37c] ;  /* 0x0000df00ff017b82 */ /* 0x000fe20000000800 */
[----:B------:R-:W-:Y:S05]  /*0010*/  EXIT ;  /* 0x000000000000794d */ /* 0x000fea0003800000 */
.L_x_0:
[----:B------:R-:W-:-:S00]  /*0020*/  BRA `(.L_x_0) ;  /* 0xfffffffc00fc7947 */ /* 0x000fc0000383ffff */
[----:B------:R-:W-:-:S00]  /*0030*/  NOP ;  /* 0x0000000000007918 */ /* 0x000fc00000000000 */
        /* <DEDUP_REMOVED lines=12> */
.L_x_44:


//--------------------- .text._Z8checkUCPPddiiP15BoundaryMessageS1_ --------------------------
	.section	.text._Z8checkUCPPddiiP15BoundaryMessageS1_,"ax",@progbits
	.align	128
        .global         _Z8checkUCPPddiiP15BoundaryMessageS1_
        .type           _Z8checkUCPPddiiP15BoundaryMessageS1_,@function
        .size           _Z8checkUCPPddiiP15BoundaryMessageS1_,(.L_x_43 - _Z8checkUCPPddiiP15BoundaryMessageS1_)
        .other          _Z8checkUCPPddiiP15BoundaryMessageS1_,@"STO_CUDA_ENTRY STV_DEFAULT"
_Z8checkUCPPddiiP15BoundaryMessageS1_:
.text._Z8checkUCPPddiiP15BoundaryMessageS1_:
[----:B------:R-:W-:Y:S01]  /*0000*/  LDC R1, c[0x0][0x37c] ;  /* 0x0000df00ff017b82 */ /* 0x000fe20000000800 */
[----:B------:R-:W0:Y:S07]  /*0010*/  S2R R0, SR_TID.X ;  /* 0x0000000000007919 */ /* 0x000e2e0000002100 */
[----:B------:R-:W0:Y:S01]  /*0020*/  S2UR UR4, SR_CTAID.X ;  /* 0x00000000000479c3 */ /* 0x000e220000002500 */
[----:B------:R-:W1:Y:S07]  /*0030*/  LDCU UR5, c[0x0][0x390] ;  /* 0x00007200ff0577ac */ /* 0x000e6e0008000800 */
[----:B------:R-:W0:Y:S02]  /*0040*/  LDC R3, c[0x0][0x360] ;  /* 0x0000d800ff037b82 */ /* 0x000e240000000800 */
[----:B0-----:R-:W-:-:S04]  /*0050*/  IMAD R0, R3, UR4, R0 ;  /* 0x0000000403007c24 */ /* 0x001fc8000f8e0200 */
[----:B------:R-:W-:-:S05]  /*0060*/  VIADD R2, R0, 0x1 ;  /* 0x0000000100027836 */ /* 0x000fca0000000000 */
[----:B-1----:R-:W-:-:S13]  /*0070*/  ISETP.GE.AND P0, PT, R2, UR5, PT ;  /* 0x0000000502007c0c */ /* 0x002fda000bf06270 */
[----:B------:R-:W-:Y:S05]  /*0080*/  @P0 EXIT ;  /* 0x000000000000094d */ /* 0x000fea0003800000 */
[----:B------:R-:W0:Y:S01]  /*0090*/  LDCU UR4, c[0x0][0x370] ;  /* 0x00006e00ff0477ac */ /* 0x000e220008000800 */
[----:B------:R-:W1:Y:S01]  /*00a0*/  LDCU.64 UR6, c[0x0][0x358] ;  /* 0x00006b00ff0677ac */ /* 0x000e620008000a00 */
[----:B0-----:R-:W-:-:S07]  /*00b0*/  IMAD R3, R3, UR4, RZ ;  /* 0x0000000403037c24 */ /* 0x001fce000f8e02ff */
.L_x_14:
[----:B------:R-:W0:Y:S01]  /*00c0*/  LDC.64 R12, c[0x0][0x380] ;  /* 0x0000e000ff0c7b82 */ /* 0x000e220000000a00 */
[----:B------:R-:W2:Y:S07]  /*00d0*/  LDCU UR8, c[0x0][0x38c] ;  /* 0x00007180ff0877ac */ /* 0x000eae0008000800 */
[----:B------:R-:W3:Y:S01]  /*00e0*/  LDC.64 R10, c[0x0][0x388] ;  /* 0x0000e200ff0a7b82 */ /* 0x000ee20000000a00 */
[----:B0-----:R-:W-:-:S05]  /*00f0*/  IMAD.WIDE R12, R2, 0x8, R12 ;  /* 0x00000008020c7825 */ /* 0x001fca00078e020c */
[----:B-1----:R-:W4:Y:S01]  /*0100*/  LDG.E.64 R8, desc[UR6][R12.64+-0x8] ;  /* 0xfffff8060c087981 */ /* 0x002f22000c1e1b00 */
[----:B--2---:R-:W3:Y:S01]  /*0110*/  MUFU.RCP64H R5, UR8 ;  /* 0x0000000800057d08 */ /* 0x004ee20008001800 */
[----:B------:R-:W-:Y:S01]  /*0120*/  IMAD.MOV.U32 R4, RZ, RZ, 0x1 ;  /* 0x00000001ff047424 */ /* 0x000fe200078e00ff */
[----:B------:R-:W-:Y:S01]  /*0130*/  UMOV UR4, 0x88e368f1 ;  /* 0x88e368f100047882 */ /* 0x000fe20000000000 */
[----:B------:R-:W-:Y:S01]  /*0140*/  UMOV UR5, 0x3ee4f8b5 ;  /* 0x3ee4f8b500057882 */ /* 0x000fe20000000000 */
[----:B------:R-:W-:Y:S03]  /*0150*/  BSSY.RECONVERGENT B0, `(.L_x_1) ;  /* 0x0000014000007945 */ /* 0x000fe60003800200 */
[----:B---3--:R-:W-:-:S08]  /*0160*/  DFMA R6, R4, -R10, 1 ;  /* 0x3ff000000406742b */ /* 0x008fd0000000080a */
[----:B------:R-:W-:-:S08]  /*0170*/  DFMA R6, R6, R6, R6 ;  /* 0x000000060606722b */ /* 0x000fd00000000006 */
[----:B------:R-:W-:-:S08]  /*0180*/  DFMA R6, R4, R6, R4 ;  /* 0x000000060406722b */ /* 0x000fd00000000004 */
[----:B------:R-:W-:-:S08]  /*0190*/  DFMA R4, R6, -R10, 1 ;  /* 0x3ff000000604742b */ /* 0x000fd0000000080a */
[----:B------:R-:W-:Y:S02]  /*01a0*/  DFMA R4, R6, R4, R6 ;  /* 0x000000040604722b */ /* 0x000fe40000000006 */
[----:B----4-:R-:W-:-:S08]  /*01b0*/  DADD R8, R8, -UR4 ;  /* 0x8000000408087e29 */ /* 0x010fd00008000000 */
[----:B------:R-:W-:Y:S02]  /*01c0*/  DMUL R6, R8, R4 ;  /* 0x0000000408067228 */ /* 0x000fe40000000000 */
[----:B------:R-:W-:-:S06]  /*01d0*/  FSETP.GEU.AND P1, PT, |R9|, 6.5827683646048100446e-37, PT ;  /* 0x036000000900780b */ /* 0x000fcc0003f2e200 */
[----:B------:R-:W-:-:S08]  /*01e0*/  DFMA R10, R6, -R10, R8 ;  /* 0x8000000a060a722b */ /* 0x000fd00000000008 */
[----:B------:R-:W-:Y:S01]  /*01f0*/  DFMA R6, R4, R10, R6 ;  /* 0x0000000a0406722b */ /* 0x000fe20000000006 */
[----:B------:R-:W0:Y:S08]  /*0200*/  LDC R4, c[0x0][0x388] ;  /* 0x0000e200ff047b82 */ /* 0x000e300000000800 */
[----:B------:R-:W1:Y:S01]  /*0210*/  LDC R5, c[0x0][0x38c] ;  /* 0x0000e300ff057b82 */ /* 0x000e620000000800 */
[----:B------:R-:W-:-:S05]  /*0220*/  FFMA R0, RZ, UR8, R7 ;  /* 0x00000008ff007c23 */ /* 0x000fca0008000007 */
[----:B------:R-:W-:-:S13]  /*0230*/  FSETP.GT.AND P0, PT, |R0|, 1.469367938527859385e-39, PT ;  /* 0x001000000000780b */ /* 0x000fda0003f04200 */
[----:B------:R-:W-:Y:S05]  /*0240*/  @P0 BRA P1, `(.L_x_2) ;  /* 0x0000000000100947 */ /* 0x000fea0000800000 */
[----:B------:R-:W-:-:S07]  /*0250*/  MOV R0, 0x270 ;  /* 0x0000027000007802 */ /* 0x000fce0000000f00 */
[----:B01----:R-:W-:Y:S05]  /*0260*/  CALL.REL.NOINC `($__internal_0_$__cuda_sm20_div_rn_f64_full) ;  /* 0x0000000c00447944 */ /* 0x003fea0003c00000 */
[----:B------:R-:W-:Y:S02]  /*0270*/  IMAD.MOV.U32 R6, RZ, RZ, R16 ;  /* 0x000000ffff067224 */ /* 0x000fe400078e0010 */
[----:B------:R-:W-:-:S07]  /*0280*/  IMAD.MOV.U32 R7, RZ, RZ, R17 ;  /* 0x000000ffff077224 */ /* 0x000fce00078e0011 */
.L_x_2:
[----:B------:R-:W-:Y:S05]  /*0290*/  BSYNC.RECONVERGENT B0 ;  /* 0x0000000000007941 */ /* 0x000fea0003800200 */
.L_x_1:
[----:B------:R-:W2:Y:S01]  /*02a0*/  LDG.E.64 R10, desc[UR6][R12.64] ;  /* 0x000000060c0a7981 */ /* 0x000ea2000c1e1b00 */
[----:B------:R-:W3:Y:S01]  /*02b0*/  LDCU UR8, c[0x0][0x38c] ;  /* 0x00007180ff0877ac */ /* 0x000ee20008000800 */
[----:B------:R-:W4:Y:S01]  /*02c0*/  LDC.64 R8, c[0x0][0x388] ;  /* 0x0000e200ff087b82 */ /* 0x000f220000000a00 */
[----:B------:R-:W-:Y:S01]  /*02d0*/  IMAD.MOV.U32 R14, RZ, RZ, 0x1 ;  /* 0x00000001ff0e7424 */ /* 0x000fe200078e00ff */
[----:B------:R0:W0:Y:S01]  /*02e0*/  F2I.F64.TRUNC R6, R6 ;  /* 0x0000000600067311 */ /* 0x000022000030d100 */
[----:B------:R-:W-:Y:S01]  /*02f0*/  UMOV UR4, 0x88e368f1 ;  /* 0x88e368f100047882 */ /* 0x000fe20000000000 */
[----:B------:R-:W-:Y:S01]  /*0300*/  UMOV UR5, 0x3ee4f8b5 ;  /* 0x3ee4f8b500057882 */ /* 0x000fe20000000000 */
[----:B------:R-:W-:Y:S05]  /*0310*/  BSSY.RECONVERGENT B0, `(.L_x_3) ;  /* 0x0000015000007945 */ /* 0x000fea0003800200 */
[----:B---3--:R-:W4:Y:S02]  /*0320*/  MUFU.RCP64H R15, UR8 ;  /* 0x00000008000f7d08 */ /* 0x008f240008001800 */
[----:B----4-:R-:W-:-:S08]  /*0330*/  DFMA R16, R14, -R8, 1 ;  /* 0x3ff000000e10742b */ /* 0x010fd00000000808 */
[----:B------:R-:W-:-:S08]  /*0340*/  DFMA R16, R16, R16, R16 ;  /* 0x000000101010722b */ /* 0x000fd00000000010 */
[----:B------:R-:W-:-:S08]  /*0350*/  DFMA R16, R14, R16, R14 ;  /* 0x000000100e10722b */ /* 0x000fd0000000000e */
[----:B------:R-:W-:-:S08]  /*0360*/  DFMA R14, R16, -R8, 1 ;  /* 0x3ff00000100e742b */ /* 0x000fd00000000808 */
[----:B------:R-:W-:Y:S02]  /*0370*/  DFMA R16, R16, R14, R16 ;  /* 0x0000000e1010722b */ /* 0x000fe40000000010 */
[----:B--2---:R-:W-:-:S08]  /*0380*/  DADD R10, R10, -UR4 ;  /* 0x800000040a0a7e29 */ /* 0x004fd00008000000 */
[----:B------:R-:W-:Y:S02]  /*0390*/  DMUL R14, R16, R10 ;  /* 0x0000000a100e7228 */ /* 0x000fe40000000000 */
[----:B------:R-:W-:-:S06]  /*03a0*/  FSETP.GEU.AND P1, PT, |R11|, 6.5827683646048100446e-37, PT ;  /* 0x036000000b00780b */ /* 0x000fcc0003f2e200 */
[----:B------:R-:W-:-:S08]  /*03b0*/  DFMA R8, R14, -R8, R10 ;  /* 0x800000080e08722b */ /* 0x000fd0000000000a */
[----:B------:R-:W-:-:S10]  /*03c0*/  DFMA R8, R16, R8, R14 ;  /* 0x000000081008722b */ /* 0x000fd4000000000e */
[----:B------:R-:W-:-:S05]  /*03d0*/  FFMA R0, RZ, UR8, R9 ;  /* 0x00000008ff007c23 */ /* 0x000fca0008000009 */
[----:B------:R-:W-:-:S13]  /*03e0*/  FSETP.GT.AND P0, PT, |R0|, 1.469367938527859385e-39, PT ;  /* 0x001000000000780b */ /* 0x000fda0003f04200 */
[----:B0-----:R-:W-:Y:S05]  /*03f0*/  @P0 BRA P1, `(.L_x_4) ;  /* 0x0000000000180947 */ /* 0x001fea0000800000 */
[----:B------:R-:W-:Y:S01]  /*0400*/  IMAD.MOV.U32 R8, RZ, RZ, R10 ;  /* 0x000000ffff087224 */ /* 0x000fe200078e000a */
[----:B------:R-:W-:Y:S01]  /*0410*/  MOV R0, 0x440 ;  /* 0x0000044000007802 */ /* 0x000fe20000000f00 */
[----:B------:R-:W-:-:S07]  /*0420*/  IMAD.MOV.U32 R9, RZ, RZ, R11 ;  /* 0x000000ffff097224 */ /* 0x000fce00078e000b */
[----:B-1----:R-:W-:Y:S05]  /*0430*/  CALL.REL.NOINC `($__internal_0_$__cuda_sm20_div_rn_f64_full) ;  /* 0x0000000800d07944 */ /* 0x002fea0003c00000 */
[----:B------:R-:W-:Y:S02]  /*0440*/  IMAD.MOV.U32 R8, RZ, RZ, R16 ;  /* 0x000000ffff087224 */ /* 0x000fe400078e0010 */
[----:B------:R-:W-:-:S07]  /*0450*/  IMAD.MOV.U32 R9, RZ, RZ, R17 ;  /* 0x000000ffff097224 */ /* 0x000fce00078e0011 */
.L_x_4:
[----:B------:R-:W-:Y:S05]  /*0460*/  BSYNC.RECONVERGENT B0 ;  /* 0x0000000000007941 */ /* 0x000fea0003800200 */
.L_x_3:
[----:B------:R-:W0:Y:S01]  /*0470*/  F2I.F64.TRUNC R7, R8 ;  /* 0x0000000800077311 */ /* 0x000e22000030d100 */
[----:B------:R-:W-:Y:S01]  /*0480*/  BSSY.RECONVERGENT B0, `(.L_x_5) ;  /* 0x00000aa000007945 */ /* 0x000fe20003800200 */
[----:B0-----:R-:W-:-:S13]  /*0490*/  ISETP.NE.AND P0, PT, R6, R7, PT ;  /* 0x000000070600720c */ /* 0x001fda0003f05270 */
[----:B------:R-:W-:Y:S05]  /*04a0*/  @!P0 BRA `(.L_x_6) ;  /* 0x00000008009c8947 */ /* 0x000fea0003800000 */
[----:B------:R-:W1:Y:S01]  /*04b0*/  LDC R0, c[0x0][0x394] ;  /* 0x0000e500ff007b82 */ /* 0x000e620000000800 */
[----:B------:R-:W-:Y:S01]  /*04c0*/  VIADD R10, R6, 0x1 ;  /* 0x00000001060a7836 */ /* 0x000fe20000000000 */
[----:B------:R-:W-:Y:S04]  /*04d0*/  BSSY.RECONVERGENT B1, `(.L_x_7) ;  /* 0x0000013000017945 */ /* 0x000fe80003800200 */
[----:B------:R-:W-:Y:S01]  /*04e0*/  ISETP.GE.AND P1, PT, R10, R7, PT ;  /* 0x000000070a00720c */ /* 0x000fe20003f26270 */
[----:B-1----:R-:W-:-:S05]  /*04f0*/  VIADD R5, R0, 0xffffffff ;  /* 0xffffffff00057836 */ /* 0x002fca0000000000 */
[----:B------:R-:W-:-:S13]  /*0500*/  ISETP.GE.AND P0, PT, R6, R5, PT ;  /* 0x000000050600720c */ /* 0x000fda0003f06270 */
[----:B------:R-:W-:Y:S05]  /*0510*/  @P0 BRA `(.L_x_8) ;  /* 0x0000000000380947 */ /* 0x000fea0003800000 */
[----:B------:R-:W0:Y:S01]  /*0520*/  LDC.64 R4, c[0x0][0x3a0] ;  /* 0x0000e800ff047b82 */ /* 0x000e220000000a00 */
[C---:B------:R-:W-:Y:S01]  /*0530*/  VIADD R11, R6.reuse, 0x1 ;  /* 0x00000001060b7836 */ /* 0x040fe20000000000 */
[----:B------:R-:W1:Y:S01]  /*0540*/  LDCU.64 UR4, c[0x0][0x388] ;  /* 0x00007100ff0477ac */ /* 0x000e620008000a00 */
[----:B0-----:R-:W-:-:S05]  /*0550*/  IMAD.WIDE R4, R6, 0x20, R4 ;  /* 0x0000002006047825 */ /* 0x001fca00078e0204 */
[----:B------:R0:W-:Y:S04]  /*0560*/  STG.E desc[UR6][R4.64], R2 ;  /* 0x0000000204007986 */ /* 0x0001e8000c101906 */
[----:B------:R0:W-:Y:S04]  /*0570*/  STG.E.64 desc[UR6][R4.64+0x8], RZ ;  /* 0x000008ff04007986 */ /* 0x0001e8000c101b06 */
[----:B------:R-:W1:Y:S01]  /*0580*/  LDG.E.64 R14, desc[UR6][R12.64+-0x8] ;  /* 0xfffff8060c0e7981 */ /* 0x000e62000c1e1b00 */
[----:B------:R-:W1:Y:S02]  /*0590*/  I2F.F64 R8, R11 ;  /* 0x0000000b00087312 */ /* 0x000e640000201c00 */
[----:B-1----:R-:W-:-:S07]  /*05a0*/  DFMA R8, R8, UR4, -R14 ;  /* 0x0000000408087c2b */ /* 0x002fce000800080e */
[----:B------:R0:W-:Y:S04]  /*05b0*/  STG.E.64 desc[UR6][R4.64+0x10], R8 ;  /* 0x0000100804007986 */ /* 0x0001e8000c101b06 */
[----:B------:R-:W2:Y:S04]  /*05c0*/  LDG.E.64 R14, desc[UR6][R12.64] ;  /* 0x000000060c0e7981 */ /* 0x000ea8000c1e1b00 */
[----:B------:R-:W2:Y:S02]  /*05d0*/  LDG.E.64 R16, desc[UR6][R12.64+-0x8] ;  /* 0xfffff8060c107981 */ /* 0x000ea4000c1e1b00 */
[----:B--2---:R-:W-:-:S07]  /*05e0*/  DADD R14, R14, -R16 ;  /* 0x000000000e0e7229 */ /* 0x004fce0000000810 */
[----:B------:R0:W-:Y:S04]  /*05f0*/  STG.E.64 desc[UR6][R4.64+0x18], R14 ;  /* 0x0000180e04007986 */ /* 0x0001e8000c101b06 */
.L_x_8:
[----:B------:R-:W-:Y:S05]  /*0600*/  BSYNC.RECONVERGENT B1 ;  /* 0x0000000000017941 */ /* 0x000fea0003800200 */
.L_x_7:
[----:B------:R-:W-:Y:S04]  /*0610*/  BSSY.RECONVERGENT B1, `(.L_x_9) ;  /* 0x000007e000017945 */ /* 0x000fe80003800200 */
[----:B------:R-:W-:Y:S05]  /*0620*/  @P1 BRA `(.L_x_10) ;  /* 0x0000000400f01947 */ /* 0x000fea0003800000 */
[----:B0-----:R-:W-:Y:S01]  /*0630*/  LOP3.LUT R8, RZ, R6, RZ, 0x33, !PT ;  /* 0x00000006ff087212 */ /* 0x001fe200078e33ff */
[----:B------:R-:W0:Y:S01]  /*0640*/  LDC.64 R4, c[0x0][0x3a0] ;  /* 0x0000e800ff047b82 */ /* 0x000e220000000a00 */
[----:B------:R-:W-:Y:S01]  /*0650*/  BSSY.RECONVERGENT B2, `(.L_x_11) ;  /* 0x0000038000027945 */ /* 0x000fe20003800200 */
[----:B------:R-:W-:Y:S01]  /*0660*/  MOV R16, R10 ;  /* 0x0000000a00107202 */ /* 0x000fe20000000f00 */
[----:B------:R-:W-:Y:S02]  /*0670*/  IMAD.MOV.U32 R17, RZ, RZ, R6 ;  /* 0x000000ffff117224 */ /* 0x000fe400078e0006 */
[----:B------:R-:W-:-:S05]  /*0680*/  IMAD.IADD R8, R7, 0x1, R8 ;  /* 0x0000000107087824 */ /* 0x000fca00078e0208 */
[----:B------:R-:W-:Y:S01]  /*0690*/  LOP3.LUT P0, R11, R8, 0x3, RZ, 0xc0, !PT ;  /* 0x00000003080b7812 */ /* 0x000fe2000780c0ff */
[----:B0-----:R-:W-:-:S12]  /*06a0*/  IMAD.WIDE R4, R6, 0x20, R4 ;  /* 0x0000002006047825 */ /* 0x001fd800078e0204 */
[----:B------:R-:W-:Y:S05]  /*06b0*/  @!P0 BRA `(.L_x_12) ;  /* 0x0000000000c48947 */ /* 0x000fea0003800000 */
[----:B------:R0:W-:Y:S01]  /*06c0*/  STG.E desc[UR6][R4.64], R2 ;  /* 0x0000000204007986 */ /* 0x0001e2000c101906 */
[----:B------:R-:W1:Y:S03]  /*06d0*/  LDC.64 R8, c[0x0][0x388] ;  /* 0x0000e200ff087b82 */ /* 0x000e660000000a00 */
[----:B------:R-:W1:Y:S01]  /*06e0*/  LDG.E.64 R16, desc[UR6][R12.64+-0x8] ;  /* 0xfffff8060c107981 */ /* 0x000e62000c1e1b00 */
[----:B------:R-:W1:Y:S02]  /*06f0*/  I2F.F64 R14, R10 ;  /* 0x0000000a000e7312 */ /* 0x000e640000201c00 */
[----:B-1----:R-:W-:-:S07]  /*0700*/  DFMA R18, R14, R8, -R16 ;  /* 0x000000080e12722b */ /* 0x002fce0000000810 */
[----:B------:R0:W-:Y:S04]  /*0710*/  STG.E.64 desc[UR6][R4.64+0x8], R18 ;  /* 0x0000081204007986 */ /* 0x0001e8000c101b06 */
[----:B------:R-:W2:Y:S01]  /*0720*/  LDG.E.64 R20, desc[UR6][R12.64+-0x8] ;  /* 0xfffff8060c147981 */ /* 0x000ea2000c1e1b00 */
[----:B------:R-:W-:-:S04]  /*0730*/  VIADD R16, R6, 0x2 ;  /* 0x0000000206107836 */ /* 0x000fc80000000000 */
[----:B------:R-:W2:Y:S02]  /*0740*/  I2F.F64 R14, R16 ;  /* 0x00000010000e7312 */ /* 0x000ea40000201c00 */
[----:B--2---:R-:W-:-:S07]  /*0750*/  DFMA R20, R14, R8, -R20 ;  /* 0x000000080e14722b */ /* 0x004fce0000000814 */
[----:B------:R0:W-:Y:S04]  /*0760*/  STG.E.64 desc[UR6][R4.64+0x10], R20 ;  /* 0x0000101404007986 */ /* 0x0001e8000c101b06 */
[----:B------:R-:W2:Y:S04]  /*0770*/  LDG.E.64 R22, desc[UR6][R12.64] ;  /* 0x000000060c167981 */ /* 0x000ea8000c1e1b00 */
[----:B------:R-:W2:Y:S01]  /*0780*/  LDG.E.64 R24, desc[UR6][R12.64+-0x8] ;  /* 0xfffff8060c187981 */ /* 0x000ea2000c1e1b00 */
[----:B------:R-:W-:Y:S01]  /*0790*/  ISETP.NE.AND P0, PT, R11, 0x1, PT ;  /* 0x000000010b00780c */ /* 0x000fe20003f05270 */
[----:B------:R-:W-:Y:S01]  /*07a0*/  IMAD.MOV.U32 R17, RZ, RZ, R10 ;  /* 0x000000ffff117224 */ /* 0x000fe200078e000a */
[----:B--2---:R-:W-:-:S07]  /*07b0*/  DADD R22, R22, -R24 ;  /* 0x0000000016167229 */ /* 0x004fce0000000818 */
[----:B------:R0:W-:Y:S04]  /*07c0*/  STG.E.64 desc[UR6][R4.64+0x18], R22 ;  /* 0x0000181604007986 */ /* 0x0001e8000c101b06 */
[----:B------:R-:W-:Y:S05]  /*07d0*/  @!P0 BRA `(.L_x_12) ;  /* 0x00000000007c8947 */ /* 0x000fea0003800000 */
[----:B------:R1:W-:Y:S04]  /*07e0*/  STG.E desc[UR6][R4.64], R2 ;  /* 0x0000000204007986 */ /* 0x0003e8000c101906 */
[----:B0-----:R-:W2:Y:S01]  /*07f0*/  LDG.E.64 R18, desc[UR6][R12.64+-0x8] ;  /* 0xfffff8060c127981 */ /* 0x001ea2000c1e1b00 */
[----:B------:R-:W-:Y:S01]  /*0800*/  VIADD R10, R6, 0x3 ;  /* 0x00000003060a7836 */ /* 0x000fe20000000000 */
[----:B--2---:R-:W-:-:S07]  /*0810*/  DFMA R18, R14, R8, -R18 ;  /* 0x000000080e12722b */ /* 0x004fce0000000812 */
[----:B------:R1:W-:Y:S04]  /*0820*/  STG.E.64 desc[UR6][R4.64+0x8], R18 ;  /* 0x0000081204007986 */ /* 0x0003e8000c101b06 */
[----:B------:R-:W2:Y:S01]  /*0830*/  LDG.E.64 R20, desc[UR6][R12.64+-0x8] ;  /* 0xfffff8060c147981 */ /* 0x000ea2000c1e1b00 */
[----:B------:R-:W2:Y:S02]  /*0840*/  I2F.F64 R14, R10 ;  /* 0x0000000a000e7312 */ /* 0x000ea40000201c00 */
[----:B--2---:R-:W-:-:S07]  /*0850*/  DFMA R20, R14, R8, -R20 ;  /* 0x000000080e14722b */ /* 0x004fce0000000814 */
[----:B------:R1:W-:Y:S04]  /*0860*/  STG.E.64 desc[UR6][R4.64+0x10], R20 ;  /* 0x0000101404007986 */ /* 0x0003e8000c101b06 */
[----:B------:R-:W2:Y:S04]  /*0870*/  LDG.E.64 R22, desc[UR6][R12.64] ;  /* 0x000000060c167981 */ /* 0x000ea8000c1e1b00 */
[----:B------:R-:W2:Y:S01]  /*0880*/  LDG.E.64 R24, desc[UR6][R12.64+-0x8] ;  /* 0xfffff8060c187981 */ /* 0x000ea2000c1e1b00 */
[----:B------:R-:W-:Y:S01]  /*0890*/  ISETP.NE.AND P0, PT, R11, 0x2, PT ;  /* 0x000000020b00780c */ /* 0x000fe20003f05270 */
[----:B------:R-:W-:-:S02]  /*08a0*/  IMAD.MOV.U32 R17, RZ, RZ, R16 ;  /* 0x000000ffff117224 */ /* 0x000fc400078e0010 */
[----:B------:R-:W-:Y:S01]  /*08b0*/  IMAD.MOV.U32 R16, RZ, RZ, R10 ;  /* 0x000000ffff107224 */ /* 0x000fe200078e000a */
[----:B--2---:R-:W-:-:S07]  /*08c0*/  DADD R22, R22, -R24 ;  /* 0x0000000016167229 */ /* 0x004fce0000000818 */
[----:B------:R1:W-:Y:S02]  /*08d0*/  STG.E.64 desc[UR6][R4.64+0x18], R22 ;  /* 0x0000181604007986 */ /* 0x0003e4000c101b06 */
[----:B------:R-:W-:Y:S05]  /*08e0*/  @!P0 BRA `(.L_x_12) ;  /* 0x0000000000388947 */ /* 0x000fea0003800000 */
[----:B------:R2:W-:Y:S04]  /*08f0*/  STG.E desc[UR6][R4.64], R2 ;  /* 0x0000000204007986 */ /* 0x0005e8000c101906 */
[----:B------:R-:W3:Y:S02]  /*0900*/  LDG.E.64 R16, desc[UR6][R12.64+-0x8] ;  /* 0xfffff8060c107981 */ /* 0x000ee4000c1e1b00 */
[----:B---3--:R-:W-:-:S07]  /*0910*/  DFMA R14, R14, R8, -R16 ;  /* 0x000000080e0e722b */ /* 0x008fce0000000810 */
[----:B------:R2:W-:Y:S04]  /*0920*/  STG.E.64 desc[UR6][R4.64+0x8], R14 ;  /* 0x0000080e04007986 */ /* 0x0005e8000c101b06 */
[----:B-1----:R-:W3:Y:S01]  /*0930*/  LDG.E.64 R20, desc[UR6][R12.64+-0x8] ;  /* 0xfffff8060c147981 */ /* 0x002ee2000c1e1b00 */
[----:B------:R-:W-:-:S04]  /*0940*/  VIADD R16, R6, 0x4 ;  /* 0x0000000406107836 */ /* 0x000fc80000000000 */
[----:B------:R-:W3:Y:S02]  /*0950*/  I2F.F64 R18, R16 ;  /* 0x0000001000127312 */ /* 0x000ee40000201c00 */
[----:B---3--:R-:W-:-:S07]  /*0960*/  DFMA R18, R18, R8, -R20 ;  /* 0x000000081212722b */ /* 0x008fce0000000814 */
[----:B------:R2:W-:Y:S04]  /*0970*/  STG.E.64 desc[UR6][R4.64+0x10], R18 ;  /* 0x0000101204007986 */ /* 0x0005e8000c101b06 */
[----:B------:R-:W3:Y:S04]  /*0980*/  LDG.E.64 R8, desc[UR6][R12.64] ;  /* 0x000000060c087981 */ /* 0x000ee8000c1e1b00 */
[----:B------:R-:W3:Y:S01]  /*0990*/  LDG.E.64 R20, desc[UR6][R12.64+-0x8] ;  /* 0xfffff8060c147981 */ /* 0x000ee2000c1e1b00 */
[----:B------:R-:W-:Y:S01]  /*09a0*/  IMAD.MOV.U32 R17, RZ, RZ, R10 ;  /* 0x000000ffff117224 */ /* 0x000fe200078e000a */
[----:B---3--:R-:W-:-:S07]  /*09b0*/  DADD R8, R8, -R20 ;  /* 0x0000000008087229 */ /* 0x008fce0000000814 */
[----:B------:R2:W-:Y:S04]  /*09c0*/  STG.E.64 desc[UR6][R4.64+0x18], R8 ;  /* 0x0000180804007986 */ /* 0x0005e8000c101b06 */
.L_x_12:
[----:B------:R-:W-:Y:S05]  /*09d0*/  BSYNC.RECONVERGENT B2 ;  /* 0x0000000000027941 */ /* 0x000fea0003800200 */
.L_x_11:
[----:B------:R-:W-:-:S04]  /*09e0*/  IADD3 R6, PT, PT, R7, -0x2, -R6 ;  /* 0xfffffffe07067810 */ /* 0x000fc80007ffe806 */
[----:B------:R-:W-:-:S13]  /*09f0*/  ISETP.GE.U32.AND P0, PT, R6, 0x3, PT ;  /* 0x000000030600780c */ /* 0x000fda0003f06070 */
[----:B------:R-:W-:Y:S05]  /*0a00*/  @!P0 BRA `(.L_x_10) ;  /* 0x0000000000f88947 */ /* 0x000fea0003800000 */
[C---:B------:R-:W-:Y:S02]  /*0a10*/  VIADD R6, R16.reuse, 0x2 ;  /* 0x0000000210067836 */ /* 0x040fe40000000000 */
[----:B------:R-:W-:-:S07]  /*0a20*/  IMAD.IADD R16, R16, 0x1, -R7 ;  /* 0x0000000110107824 */ /* 0x000fce00078e0a07 */
.L_x_13:
[----:B------:R-:W-:Y:S01]  /*0a30*/  STG.E desc[UR6][R4.64], R2 ;  /* 0x0000000204007986 */ /* 0x000fe2000c101906 */
[----:B01----:R-:W-:Y:S01]  /*0a40*/  IADD3 R20, PT, PT, R6, -0x2, RZ ;  /* 0xfffffffe06147810 */ /* 0x003fe20007ffe0ff */
[----:B------:R-:W0:Y:S02]  /*0a50*/  LDCU.64 UR4, c[0x0][0x388] ;  /* 0x00007100ff0477ac */ /* 0x000e240008000a00 */
[----:B------:R-:W0:Y:S01]  /*0a60*/  LDG.E.64 R10, desc[UR6][R12.64+-0x8] ;  /* 0xfffff8060c0a7981 */ /* 0x000e22000c1e1b00 */
[----:B--2---:R-:W0:Y:S01]  /*0a70*/  I2F.F64 R8, R20 ;  /* 0x0000001400087312 */ /* 0x004e220000201c00 */
[----:B------:R-:W-:Y:S01]  /*0a80*/  VIADD R17, R17, 0x2 ;  /* 0x0000000211117836 */ /* 0x000fe20000000000 */
[----:B0-----:R-:W-:-:S07]  /*0a90*/  DFMA R8, R8, UR4, -R10 ;  /* 0x0000000408087c2b */ /* 0x001fce000800080a */
[----:B------:R0:W-:Y:S04]  /*0aa0*/  STG.E.64 desc[UR6][R4.64+0x8], R8 ;  /* 0x0000080804007986 */ /* 0x0001e8000c101b06 */
[----:B------:R-:W2:Y:S01]  /*0ab0*/  LDG.E.64 R14, desc[UR6][R12.64+-0x8] ;  /* 0xfffff8060c0e7981 */ /* 0x000ea2000c1e1b00 */
[----:B------:R-:W2:Y:S02]  /*0ac0*/  I2F.F64 R10, R17 ;  /* 0x00000011000a7312 */ /* 0x000ea40000201c00 */
[----:B--2---:R-:W-:-:S07]  /*0ad0*/  DFMA R10, R10, UR4, -R14 ;  /* 0x000000040a0a7c2b */ /* 0x004fce000800080e */
[----:B------:R1:W-:Y:S04]  /*0ae0*/  STG.E.64 desc[UR6][R4.64+0x10], R10 ;  /* 0x0000100a04007986 */ /* 0x0003e8000c101b06 */
[----:B------:R-:W2:Y:S04]  /*0af0*/  LDG.E.64 R14, desc[UR6][R12.64] ;  /* 0x000000060c0e7981 */ /* 0x000ea8000c1e1b00 */
[----:B------:R-:W2:Y:S04]  /*0b00*/  LDG.E.64 R18, desc[UR6][R12.64+-0x8] ;  /* 0xfffff8060c127981 */ /* 0x000ea8000c1e1b00 */
[----:B------:R-:W-:Y:S01]  /*0b10*/  STG.E desc[UR6][R4.64], R2 ;  /* 0x0000000204007986 */ /* 0x000fe2000c101906 */
[----:B------:R-:W-:Y:S01]  /*0b20*/  VIADD R22, R6, 0xffffffff ;  /* 0xffffffff06167836 */ /* 0x000fe20000000000 */
[----:B--2---:R-:W-:-:S07]  /*0b30*/  DADD R14, R14, -R18 ;  /* 0x000000000e0e7229 */ /* 0x004fce0000000812 */
[----:B------:R2:W-:Y:S04]  /*0b40*/  STG.E.64 desc[UR6][R4.64+0x18], R14 ;  /* 0x0000180e04007986 */ /* 0x0005e8000c101b06 */
[----:B------:R-:W3:Y:S01]  /*0b50*/  LDG.E.64 R18, desc[UR6][R12.64+-0x8] ;  /* 0xfffff8060c127981 */ /* 0x000ee2000c1e1b00 */
[----:B0-----:R-:W3:Y:S02]  /*0b60*/  I2F.F64 R8, R22 ;  /* 0x0000001600087312 */ /* 0x001ee40000201c00 */
[----:B---3--:R-:W-:-:S07]  /*0b70*/  DFMA R18, R8, UR4, -R18 ;  /* 0x0000000408127c2b */ /* 0x008fce0008000812 */
[----:B------:R0:W-:Y:S04]  /*0b80*/  STG.E.64 desc[UR6][R4.64+0x8], R18 ;  /* 0x0000081204007986 */ /* 0x0001e8000c101b06 */
[----:B-1----:R-:W3:Y:S01]  /*0b90*/  LDG.E.64 R10, desc[UR6][R12.64+-0x8] ;  /* 0xfffff8060c0a7981 */ /* 0x002ee2000c1e1b00 */
[----:B------:R-:W3:Y:S02]  /*0ba0*/  I2F.F64 R8, R6 ;  /* 0x0000000600087312 */ /* 0x000ee40000201c00 */
[----:B---3--:R-:W-:-:S07]  /*0bb0*/  DFMA R10, R8, UR4, -R10 ;  /* 0x00000004080a7c2b */ /* 0x008fce000800080a */
[----:B------:R1:W-:Y:S04]  /*0bc0*/  STG.E.64 desc[UR6][R4.64+0x10], R10 ;  /* 0x0000100a04007986 */ /* 0x0003e8000c101b06 */
[----:B------:R-:W3:Y:S04]  /*0bd0*/  LDG.E.64 R20, desc[UR6][R12.64] ;  /* 0x000000060c147981 */ /* 0x000ee8000c1e1b00 */
[----:B--2---:R-:W3:Y:S04]  /*0be0*/  LDG.E.64 R14, desc[UR6][R12.64+-0x8] ;  /* 0xfffff8060c0e7981 */ /* 0x004ee8000c1e1b00 */
[----:B------:R-:W-:Y:S01]  /*0bf0*/  STG.E desc[UR6][R4.64], R2 ;  /* 0x0000000204007986 */ /* 0x000fe2000c101906 */
[----:B---3--:R-:W-:-:S07]  /*0c00*/  DADD R14, R20, -R14 ;  /* 0x00000000140e7229 */ /* 0x008fce000000080e */
[----:B------:R2:W-:Y:S04]  /*0c10*/  STG.E.64 desc[UR6][R4.64+0x18], R14 ;  /* 0x0000180e04007986 */ /* 0x0005e8000c101b06 */
[----:B------:R-:W3:Y:S01]  /*0c20*/  LDG.E.64 R20, desc[UR6][R12.64+-0x8] ;  /* 0xfffff8060c147981 */ /* 0x000ee2000c1e1b00 */
[----:B------:R-:W-:Y:S01]  /*0c30*/  VIADD R17, R6, 0x1 ;  /* 0x0000000106117836 */ /* 0x000fe20000000000 */
[----:B---3--:R-:W-:-:S07]  /*0c40*/  DFMA R20, R8, UR4, -R20 ;  /* 0x0000000408147c2b */ /* 0x008fce0008000814 */
[----:B------:R3:W-:Y:S04]  /*0c50*/  STG.E.64 desc[UR6][R4.64+0x8], R20 ;  /* 0x0000081404007986 */ /* 0x0007e8000c101b06 */
[----:B0-----:R-:W4:Y:S01]  /*0c60*/  LDG.E.64 R18, desc[UR6][R12.64+-0x8] ;  /* 0xfffff8060c127981 */ /* 0x001f22000c1e1b00 */
[----:B------:R-:W4:Y:S02]  /*0c70*/  I2F.F64 R8, R17 ;  /* 0x0000001100087312 */ /* 0x000f240000201c00 */
[----:B----4-:R-:W-:-:S07]  /*0c80*/  DFMA R18, R8, UR4, -R18 ;  /* 0x0000000408127c2b */ /* 0x010fce0008000812 */
[----:B------:R0:W-:Y:S04]  /*0c90*/  STG.E.64 desc[UR6][R4.64+0x10], R18 ;  /* 0x0000101204007986 */ /* 0x0001e8000c101b06 */
[----:B-1----:R-:W4:Y:S04]  /*0ca0*/  LDG.E.64 R10, desc[UR6][R12.64] ;  /* 0x000000060c0a7981 */ /* 0x002f28000c1e1b00 */
[----:B------:R-:W4:Y:S04]  /*0cb0*/  LDG.E.64 R22, desc[UR6][R12.64+-0x8] ;  /* 0xfffff8060c167981 */ /* 0x000f28000c1e1b00 */
[----:B------:R1:W-:Y:S01]  /*0cc0*/  STG.E desc[UR6][R4.64], R2 ;  /* 0x0000000204007986 */ /* 0x0003e2000c101906 */
[----:B----4-:R-:W-:-:S07]  /*0cd0*/  DADD R10, R10, -R22 ;  /* 0x000000000a0a7229 */ /* 0x010fce0000000816 */
[----:B------:R1:W-:Y:S04]  /*0ce0*/  STG.E.64 desc[UR6][R4.64+0x18], R10 ;  /* 0x0000180a04007986 */ /* 0x0003e8000c101b06 */
[----:B--2---:R-:W2:Y:S01]  /*0cf0*/  LDG.E.64 R14, desc[UR6][R12.64+-0x8] ;  /* 0xfffff8060c0e7981 */ /* 0x004ea2000c1e1b00 */
[----:B------:R-:W-:Y:S01]  /*0d00*/  VIADD R22, R6, 0x2 ;  /* 0x0000000206167836 */ /* 0x000fe20000000000 */
[----:B--2---:R-:W-:-:S07]  /*0d10*/  DFMA R14, R8, UR4, -R14 ;  /* 0x00000004080e7c2b */ /* 0x004fce000800080e */
[----:B------:R1:W-:Y:S04]  /*0d20*/  STG.E.64 desc[UR6][R4.64+0x8], R14 ;  /* 0x0000080e04007986 */ /* 0x0003e8000c101b06 */
[----:B---3--:R-:W2:Y:S01]  /*0d30*/  LDG.E.64 R20, desc[UR6][R12.64+-0x8] ;  /* 0xfffff8060c147981 */ /* 0x008ea2000c1e1b00 */
[----:B------:R-:W2:Y:S02]  /*0d40*/  I2F.F64 R8, R22 ;  /* 0x0000001600087312 */ /* 0x000ea40000201c00 */
[----:B--2---:R-:W-:-:S07]  /*0d50*/  DFMA R8, R8, UR4, -R20 ;  /* 0x0000000408087c2b */ /* 0x004fce0008000814 */
[----:B------:R1:W-:Y:S04]  /*0d60*/  STG.E.64 desc[UR6][R4.64+0x10], R8 ;  /* 0x0000100804007986 */ /* 0x0003e8000c101b06 */
[----:B0-----:R-:W2:Y:S04]  /*0d70*/  LDG.E.64 R18, desc[UR6][R12.64] ;  /* 0x000000060c127981 */ /* 0x001ea8000c1e1b00 */
[----:B------:R-:W2:Y:S01]  /*0d80*/  LDG.E.64 R20, desc[UR6][R12.64+-0x8] ;  /* 0xfffff8060c147981 */ /* 0x000ea2000c1e1b00 */
[----:B------:R-:W-:Y:S02]  /*0d90*/  VIADD R16, R16, 0x4 ;  /* 0x0000000410107836 */ /* 0x000fe40000000000 */
[----:B------:R-:W-:-:S03]  /*0da0*/  VIADD R6, R6, 0x4 ;  /* 0x0000000406067836 */ /* 0x000fc60000000000 */
[----:B------:R-:W-:Y:S01]  /*0db0*/  ISETP.NE.AND P0, PT, R16, RZ, PT ;  /* 0x000000ff1000720c */ /* 0x000fe20003f05270 */
[----:B--2---:R-:W-:-:S07]  /*0dc0*/  DADD R18, R18, -R20 ;  /* 0x0000000012127229 */ /* 0x004fce0000000814 */
[----:B------:R1:W-:Y:S05]  /*0dd0*/  STG.E.64 desc[UR6][R4.64+0x18], R18 ;  /* 0x0000181204007986 */ /* 0x0003ea000c101b06 */
[----:B------:R-:W-:Y:S05]  /*0de0*/  @P0 BRA `(.L_x_13) ;  /* 0xfffffffc00100947 */ /* 0x000fea000383ffff */
.L_x_10:
[----:B------:R-:W-:Y:S05]  /*0df0*/  BSYNC.RECONVERGENT B1 ;  /* 0x0000000000017941 */ /* 0x000fea0003800200 */
.L_x_9:
[----:B------:R-:W-:-:S13]  /*0e00*/  ISETP.GE.AND P0, PT, R7, R0, PT ;  /* 0x000000000700720c */ /* 0x000fda0003f06270 */
[----:B------:R-:W-:Y:S05]  /*0e10*/  @P0 BRA `(.L_x_6) ;  /* 0x0000000000400947 */ /* 0x000fea0003800000 */
[----:B012---:R-:W0:Y:S01]  /*0e20*/  LDC.64 R4, c[0x0][0x398] ;  /* 0x0000e600ff047b82 */ /* 0x007e220000000a00 */
[----:B------:R-:W1:Y:S01]  /*0e30*/  LDCU.64 UR4, c[0x0][0x388] ;  /* 0x00007100ff0477ac */ /* 0x000e620008000a00 */
[----:B0-----:R-:W-:-:S05]  /*0e40*/  IMAD.WIDE R4, R7, 0x20, R4 ;  /* 0x0000002007047825 */ /* 0x001fca00078e0204 */
[----:B------:R3:W-:Y:S04]  /*0e50*/  STG.E desc[UR6][R4.64], R2 ;  /* 0x0000000204007986 */ /* 0x0007e8000c101906 */
        /* <DEDUP_REMOVED lines=8> */
[----:B------:R-:W2:Y:S04]  /*0ee0*/  LDG.E.64 R14, desc[UR6][R12.64] ;  /* 0x000000060c0e7981 */ /* 0x000ea8000c1e1b00 */
[----:B------:R-:W2:Y:S02]  /*0ef0*/  LDG.E.64 R16, desc[UR6][R12.64+-0x8] ;  /* 0xfffff8060c107981 */ /* 0x000ea4000c1e1b00 */
[----:B--2---:R-:W-:-:S07]  /*0f00*/  DADD R14, R14, -R16 ;  /* 0x000000000e0e7229 */ /* 0x004fce0000000810 */
[----:B------:R3:W-:Y:S04]  /*0f10*/  STG.E.64 desc[UR6][R4.64+0x18], R14 ;  /* 0x0000180e04007986 */ /* 0x0007e8000c101b06 */
.L_x_6:
[----:B------:R-:W-:Y:S05]  /*0f20*/  BSYNC.RECONVERGENT B0 ;  /* 0x0000000000007941 */ /* 0x000fea0003800200 */
.L_x_5:
[----:B------:R-:W4:Y:S01]  /*0f30*/  LDCU UR4, c[0x0][0x390] ;  /* 0x00007200ff0477ac */ /* 0x000f220008000800 */
[----:B0123--:R-:W-:-:S05]  /*0f40*/  IMAD.IADD R2, R3, 0x1, R2 ;  /* 0x0000000103027824 */ /* 0x00ffca00078e0202 */
[----:B----4-:R-:W-:-:S13]  /*0f50*/  ISETP.GE.AND P0, PT, R2, UR4, PT ;  /* 0x0000000402007c0c */ /* 0x010fda000bf06270 */
[----:B------:R-:W-:Y:S05]  /*0f60*/  @!P0 BRA `(.L_x_14) ;  /* 0xfffffff000548947 */ /* 0x000fea000383ffff */
[----:B------:R-:W-:Y:S05]  /*0f70*/  EXIT ;  /* 0x000000000000794d */ /* 0x000fea0003800000 */
        .weak           $__internal_0_$__cuda_sm20_div_rn_f64_full
        .type           $__internal_0_$__cuda_sm20_div_rn_f64_full,@function
        .size           $__internal_0_$__cuda_sm20_div_rn_f64_full,(.L_x_43 - $__internal_0_$__cuda_sm20_div_rn_f64_full)
$__internal_0_$__cuda_sm20_div_rn_f64_full:
[C---:B------:R-:W-:Y:S01]  /*0f80*/  FSETP.GEU.AND P0, PT, |R5|.reuse, 1.469367938527859385e-39, PT ;  /* 0x001000000500780b */ /* 0x040fe20003f0e200 */
[----:B------:R-:W-:Y:S01]  /*0f90*/  IMAD.MOV.U32 R14, RZ, RZ, 0x1 ;  /* 0x00000001ff0e7424 */ /* 0x000fe200078e00ff */
[----:B------:R-:W-:Y:S01]  /*0fa0*/  LOP3.LUT R10, R5, 0x800fffff, RZ, 0xc0, !PT ;  /* 0x800fffff050a7812 */ /* 0x000fe200078ec0ff */
[----:B------:R-:W-:Y:S01]  /*0fb0*/  IMAD.MOV.U32 R22, RZ, RZ, 0x1ca00000 ;  /* 0x1ca00000ff167424 */ /* 0x000fe200078e00ff */
[C---:B------:R-:W-:Y:S01]  /*0fc0*/  FSETP.GEU.AND P2, PT, |R9|.reuse, 1.469367938527859385e-39, PT ;  /* 0x001000000900780b */ /* 0x040fe20003f4e200 */
[----:B------:R-:W-:Y:S01]  /*0fd0*/  BSSY.RECONVERGENT B1, `(.L_x_15) ;  /* 0x0000052000017945 */ /* 0x000fe20003800200 */
[----:B------:R-:W-:Y:S01]  /*0fe0*/  LOP3.LUT R11, R10, 0x3ff00000, RZ, 0xfc, !PT ;  /* 0x3ff000000a0b7812 */ /* 0x000fe200078efcff */
[----:B------:R-:W-:Y:S01]  /*0ff0*/  IMAD.MOV.U32 R10, RZ, RZ, R4 ;  /* 0x000000ffff0a7224 */ /* 0x000fe200078e0004 */
[----:B------:R-:W-:Y:S02]  /*1000*/  LOP3.LUT R7, R9, 0x7ff00000, RZ, 0xc0, !PT ;  /* 0x7ff0000009077812 */ /* 0x000fe400078ec0ff */
[----:B------:R-:W-:-:S03]  /*1010*/  LOP3.LUT R24, R5, 0x7ff00000, RZ, 0xc0, !PT ;  /* 0x7ff0000005187812 */ /* 0x000fc600078ec0ff */
[----:B------:R-:W-:Y:S01]  /*1020*/  @!P0 DMUL R10, R4, 8.98846567431157953865e+307 ;  /* 0x7fe00000040a8828 */ /* 0x000fe20000000000 */
[----:B------:R-:W-:Y:S01]  /*1030*/  ISETP.GE.U32.AND P1, PT, R7, R24, PT ;  /* 0x000000180700720c */ /* 0x000fe20003f26070 */
[----:B------:R-:W-:Y:S02]  /*1040*/  IMAD.MOV.U32 R23, RZ, RZ, R7 ;  /* 0x000000ffff177224 */ /* 0x000fe400078e0007 */
[----:B------:R-:W-:Y:S01]  /*1050*/  @!P2 LOP3.LUT R18, R5, 0x7ff00000, RZ, 0xc0, !PT ;  /* 0x7ff000000512a812 */ /* 0x000fe200078ec0ff */
[----:B------:R-:W-:Y:S01]  /*1060*/  @!P2 IMAD.MOV.U32 R20, RZ, RZ, RZ ;  /* 0x000000ffff14a224 */ /* 0x000fe200078e00ff */
[----:B------:R-:W0:Y:S02]  /*1070*/  MUFU.RCP64H R15, R11 ;  /* 0x0000000b000f7308 */ /* 0x000e240000001800 */
[----:B------:R-:W-:Y:S02]  /*1080*/  @!P2 ISETP.GE.U32.AND P3, PT, R7, R18, PT ;  /* 0x000000120700a20c */ /* 0x000fe40003f66070 */
[----:B------:R-:W-:-:S02]  /*1090*/  @!P0 LOP3.LUT R24, R11, 0x7ff00000, RZ, 0xc0, !PT ;  /* 0x7ff000000b188812 */ /* 0x000fc400078ec0ff */
[----:B------:R-:W-:-:S03]  /*10a0*/  @!P2 SEL R19, R22, 0x63400000, !P3 ;  /* 0x634000001613a807 */ /* 0x000fc60005800000 */
[----:B------:R-:W-:Y:S01]  /*10b0*/  VIADD R25, R24, 0xffffffff ;  /* 0xffffffff18197836 */ /* 0x000fe20000000000 */
[----:B------:R-:W-:-:S04]  /*10c0*/  @!P2 LOP3.LUT R19, R19, 0x80000000, R9, 0xf8, !PT ;  /* 0x800000001313a812 */ /* 0x000fc800078ef809 */
[----:B------:R-:W-:Y:S01]  /*10d0*/  @!P2 LOP3.LUT R21, R19, 0x100000, RZ, 0xfc, !PT ;  /* 0x001000001315a812 */ /* 0x000fe200078efcff */
[----:B0-----:R-:W-:-:S08]  /*10e0*/  DFMA R16, R14, -R10, 1 ;  /* 0x3ff000000e10742b */ /* 0x001fd0000000080a */
[----:B------:R-:W-:-:S08]  /*10f0*/  DFMA R16, R16, R16, R16 ;  /* 0x000000101010722b */ /* 0x000fd00000000010 */
[----:B------:R-:W-:Y:S01]  /*1100*/  DFMA R16, R14, R16, R14 ;  /* 0x000000100e10722b */ /* 0x000fe2000000000e */
[----:B------:R-:W-:Y:S02]  /*1110*/  SEL R15, R22, 0x63400000, !P1 ;  /* 0x63400000160f7807 */ /* 0x000fe40004800000 */
[----:B------:R-:W-:Y:S02]  /*1120*/  MOV R14, R8 ;  /* 0x00000008000e7202 */ /* 0x000fe40000000f00 */
[----:B------:R-:W-:-:S03]  /*1130*/  LOP3.LUT R15, R15, 0x800fffff, R9, 0xf8, !PT ;  /* 0x800fffff0f0f7812 */ /* 0x000fc600078ef809 */
[----:B------:R-:W-:-:S03]  /*1140*/  DFMA R18, R16, -R10, 1 ;  /* 0x3ff000001012742b */ /* 0x000fc6000000080a */
[----:B------:R-:W-:-:S05]  /*1150*/  @!P2 DFMA R14, R14, 2, -R20 ;  /* 0x400000000e0ea82b */ /* 0x000fca0000000814 */
[----:B------:R-:W-:-:S05]  /*1160*/  DFMA R16, R16, R18, R16 ;  /* 0x000000121010722b */ /* 0x000fca0000000010 */
[----:B------:R-:W-:-:S03]  /*1170*/  @!P2 LOP3.LUT R23, R15, 0x7ff00000, RZ, 0xc0, !PT ;  /* 0x7ff000000f17a812 */ /* 0x000fc600078ec0ff */
[----:B------:R-:W-:Y:S02]  /*1180*/  DMUL R18, R16, R14 ;  /* 0x0000000e10127228 */ /* 0x000fe40000000000 */
[----:B------:R-:W-:-:S05]  /*1190*/  VIADD R20, R23, 0xffffffff ;  /* 0xffffffff17147836 */ /* 0x000fca0000000000 */
[----:B------:R-:W-:Y:S01]  /*11a0*/  ISETP.GT.U32.AND P0, PT, R20, 0x7feffffe, PT ;  /* 0x7feffffe1400780c */ /* 0x000fe20003f04070 */
[----:B------:R-:W-:-:S03]  /*11b0*/  DFMA R20, R18, -R10, R14 ;  /* 0x8000000a1214722b */ /* 0x000fc6000000000e */
[----:B------:R-:W-:-:S05]  /*11c0*/  ISETP.GT.U32.OR P0, PT, R25, 0x7feffffe, P0 ;  /* 0x7feffffe1900780c */ /* 0x000fca0000704470 */
[----:B------:R-:W-:-:S08]  /*11d0*/  DFMA R20, R16, R20, R18 ;  /* 0x000000141014722b */ /* 0x000fd00000000012 */
[----:B------:R-:W-:Y:S05]  /*11e0*/  @P0 BRA `(.L_x_16) ;  /* 0x00000000006c0947 */ /* 0x000fea0003800000 */
[----:B------:R-:W-:-:S04]  /*11f0*/  LOP3.LUT R16, R5, 0x7ff00000, RZ, 0xc0, !PT ;  /* 0x7ff0000005107812 */ /* 0x000fc800078ec0ff */
[CC--:B------:R-:W-:Y:S02]  /*1200*/  VIADDMNMX R8, R7.reuse, -R16.reuse, 0xb9600000, !PT ;  /* 0xb960000007087446 */ /* 0x0c0fe40007800910 */
[----:B------:R-:W-:Y:S02]  /*1210*/  ISETP.GE.U32.AND P0, PT, R7, R16, PT ;  /* 0x000000100700720c */ /* 0x000fe40003f06070 */
[----:B------:R-:W-:Y:S01]  /*1220*/  VIMNMX R7, PT, PT, R8, 0x46a00000, PT ;  /* 0x46a0000008077848 */ /* 0x000fe20003fe0100 */
[----:B------:R-:W-:Y:S01]  /*1230*/  IMAD.MOV.U32 R8, RZ, RZ, RZ ;  /* 0x000000ffff087224 */ /* 0x000fe200078e00ff */
[----:B------:R-:W-:-:S05]  /*1240*/  SEL R22, R22, 0x63400000, !P0 ;  /* 0x6340000016167807 */ /* 0x000fca0004000000 */
[----:B------:R-:W-:-:S04]  /*1250*/  IMAD.IADD R7, R7, 0x1, -R22 ;  /* 0x0000000107077824 */ /* 0x000fc800078e0a16 */
[----:B------:R-:W-:-:S06]  /*1260*/  VIADD R9, R7, 0x7fe00000 ;  /* 0x7fe0000007097836 */ /* 0x000fcc0000000000 */
[----:B------:R-:W-:-:S10]  /*1270*/  DMUL R16, R20, R8 ;  /* 0x0000000814107228 */ /* 0x000fd40000000000 */
[----:B------:R-:W-:-:S13]  /*1280*/  FSETP.GTU.AND P0, PT, |R17|, 1.469367938527859385e-39, PT ;  /* 0x001000001100780b */ /* 0x000fda0003f0c200 */
[----:B------:R-:W-:Y:S05]  /*1290*/  @P0 BRA `(.L_x_17) ;  /* 0x0000000000940947 */ /* 0x000fea0003800000 */
[----:B------:R-:W-:Y:S01]  /*12a0*/  DFMA R14, R20, -R10, R14 ;  /* 0x8000000a140e722b */ /* 0x000fe2000000000e */
[----:B------:R-:W-:-:S09]  /*12b0*/  IMAD.MOV.U32 R10, RZ, RZ, RZ ;  /* 0x000000ffff0a7224 */ /* 0x000fd200078e00ff */
[C---:B------:R-:W-:Y:S02]  /*12c0*/  FSETP.NEU.AND P0, PT, R15.reuse, RZ, PT ;  /* 0x000000ff0f00720b */ /* 0x040fe40003f0d000 */
[----:B------:R-:W-:-:S04]  /*12d0*/  LOP3.LUT R19, R15, 0x80000000, R5, 0x48, !PT ;  /* 0x800000000f137812 */ /* 0x000fc800078e4805 */
[----:B------:R-:W-:-:S07]  /*12e0*/  LOP3.LUT R11, R19, R9, RZ, 0xfc, !PT ;  /* 0x00000009130b7212 */ /* 0x000fce00078efcff */
[----:B------:R-:W-:Y:S05]  /*12f0*/  @!P0 BRA `(.L_x_17) ;  /* 0x00000000007c8947 */ /* 0x000fea0003800000 */
[----:B------:R-:W-:Y:S01]  /*1300*/  IMAD.MOV R9, RZ, RZ, -R7 ;  /* 0x000000ffff097224 */ /* 0x000fe200078e0a07 */
[----:B------:R-:W-:Y:S01]  /*1310*/  DMUL.RP R10, R20, R10 ;  /* 0x0000000a140a7228 */ /* 0x000fe20000008000 */
[----:B------:R-:W-:Y:S01]  /*1320*/  IMAD.MOV.U32 R8, RZ, RZ, RZ ;  /* 0x000000ffff087224 */ /* 0x000fe200078e00ff */
[----:B------:R-:W-:-:S05]  /*1330*/  IADD3 R7, PT, PT, -R7, -0x43300000, RZ ;  /* 0xbcd0000007077810 */ /* 0x000fca0007ffe1ff */
[----:B------:R-:W-:-:S03]  /*1340*/  DFMA R8, R16, -R8, R20 ;  /* 0x800000081008722b */ /* 0x000fc60000000014 */
[----:B------:R-:W-:-:S07]  /*1350*/  LOP3.LUT R19, R11, R19, RZ, 0x3c, !PT ;  /* 0x000000130b137212 */ /* 0x000fce00078e3cff */
[----:B------:R-:W-:-:S04]  /*1360*/  FSETP.NEU.AND P0, PT, |R9|, R7, PT ;  /* 0x000000070900720b */ /* 0x000fc80003f0d200 */
[----:B------:R-:W-:Y:S02]  /*1370*/  FSEL R16, R10, R16, !P0 ;  /* 0x000000100a107208 */ /* 0x000fe40004000000 */
[----:B------:R-:W-:Y:S01]  /*1380*/  FSEL R17, R19, R17, !P0 ;  /* 0x0000001113117208 */ /* 0x000fe20004000000 */
[----:B------:R-:W-:Y:S06]  /*1390*/  BRA `(.L_x_17) ;  /* 0x0000000000547947 */ /* 0x000fec0003800000 */
.L_x_16:
[----:B------:R-:W-:-:S14]  /*13a0*/  DSETP.NAN.AND P0, PT, R8, R8, PT ;  /* 0x000000080800722a */ /* 0x000fdc0003f08000 */
[----:B------:R-:W-:Y:S05]  /*13b0*/  @P0 BRA `(.L_x_18) ;  /* 0x0000000000440947 */ /* 0x000fea0003800000 */
[----:B------:R-:W-:-:S14]  /*13c0*/  DSETP.NAN.AND P0, PT, R4, R4, PT ;  /* 0x000000040400722a */ /* 0x000fdc0003f08000 */
[----:B------:R-:W-:Y:S05]  /*13d0*/  @P0 BRA `(.L_x_19) ;  /* 0x0000000000300947 */ /* 0x000fea0003800000 */
[----:B------:R-:W-:Y:S01]  /*13e0*/  ISETP.NE.AND P0, PT, R23, R24, PT ;  /* 0x000000181700720c */ /* 0x000fe20003f05270 */
[----:B------:R-:W-:Y:S01]  /*13f0*/  IMAD.MOV.U32 R17, RZ, RZ, -0x80000 ;  /* 0xfff80000ff117424 */ /* 0x000fe200078e00ff */
[----:B------:R-:W-:-:S11]  /*1400*/  MOV R16, 0x0 ;  /* 0x0000000000107802 */ /* 0x000fd60000000f00 */
[----:B------:R-:W-:Y:S05]  /*1410*/  @!P0 BRA `(.L_x_17) ;  /* 0x0000000000348947 */ /* 0x000fea0003800000 */
[----:B------:R-:W-:Y:S02]  /*1420*/  ISETP.NE.AND P0, PT, R23, 0x7ff00000, PT ;  /* 0x7ff000001700780c */ /* 0x000fe40003f05270 */
[----:B------:R-:W-:Y:S02]  /*1430*/  LOP3.LUT R17, R9, 0x80000000, R5, 0x48, !PT ;  /* 0x8000000009117812 */ /* 0x000fe400078e4805 */
[----:B------:R-:W-:-:S13]  /*1440*/  ISETP.EQ.OR P0, PT, R24, RZ, !P0 ;  /* 0x000000ff1800720c */ /* 0x000fda0004702670 */
[----:B------:R-:W-:Y:S01]  /*1450*/  @P0 LOP3.LUT R7, R17, 0x7ff00000, RZ, 0xfc, !PT ;  /* 0x7ff0000011070812 */ /* 0x000fe200078efcff */
[----:B------:R-:W-:Y:S02]  /*1460*/  @!P0 IMAD.MOV.U32 R16, RZ, RZ, RZ ;  /* 0x000000ffff108224 */ /* 0x000fe400078e00ff */
[----:B------:R-:W-:Y:S02]  /*1470*/  @P0 IMAD.MOV.U32 R16, RZ, RZ, RZ ;  /* 0x000000ffff100224 */ /* 0x000fe400078e00ff */
[----:B------:R-:W-:Y:S01]  /*1480*/  @P0 IMAD.MOV.U32 R17, RZ, RZ, R7 ;  /* 0x000000ffff110224 */ /* 0x000fe200078e0007 */
[----:B------:R-:W-:Y:S06]  /*1490*/  BRA `(.L_x_17) ;  /* 0x0000000000147947 */ /* 0x000fec0003800000 */
.L_x_19:
[----:B------:R-:W-:Y:S01]  /*14a0*/  LOP3.LUT R17, R5, 0x80000, RZ, 0xfc, !PT ;  /* 0x0008000005117812 */ /* 0x000fe200078efcff */
[----:B------:R-:W-:Y:S01]  /*14b0*/  IMAD.MOV.U32 R16, RZ, RZ, R4 ;  /* 0x000000ffff107224 */ /* 0x000fe200078e0004 */
[----:B------:R-:W-:Y:S06]  /*14c0*/  BRA `(.L_x_17) ;  /* 0x0000000000087947 */ /* 0x000fec0003800000 */
.L_x_18:
[----:B------:R-:W-:Y:S01]  /*14d0*/  LOP3.LUT R17, R9, 0x80000, RZ, 0xfc, !PT ;  /* 0x0008000009117812 */ /* 0x000fe200078efcff */
[----:B------:R-:W-:-:S07]  /*14e0*/  IMAD.MOV.U32 R16, RZ, RZ, R8 ;  /* 0x000000ffff107224 */ /* 0x000fce00078e0008 */
.L_x_17:
[----:B------:R-:W-:Y:S05]  /*14f0*/  BSYNC.RECONVERGENT B1 ;  /* 0x0000000000017941 */ /* 0x000fea0003800200 */
.L_x_15:
[----:B------:R-:W-:Y:S02]  /*1500*/  IMAD.MOV.U32 R8, RZ, RZ, R0 ;  /* 0x000000ffff087224 */ /* 0x000fe400078e0000 */
[----:B------:R-:W-:-:S04]  /*1510*/  IMAD.MOV.U32 R9, RZ, RZ, 0x0 ;  /* 0x00000000ff097424 */ /* 0x000fc800078e00ff */
[----:B------:R-:W-:Y:S05]  /*1520*/  RET.REL.NODEC R8 `(_Z8checkUCPPddiiP15BoundaryMessageS1_) ;  /* 0xffffffe808b47950 */ /* 0x000fea0003c3ffff */
.L_x_20:
        /* <DEDUP_REMOVED lines=13> */
.L_x_43:


//--------------------- .text._Z8calcCostPdi      --------------------------
	.section	.text._Z8calcCostPdi,"ax",@progbits
	.align	128
        .global         _Z8calcCostPdi
        .type           _Z8calcCostPdi,@function
        .size           _Z8calcCostPdi,(.L_x_46 - _Z8calcCostPdi)
        .other          _Z8calcCostPdi,@"STO_CUDA_ENTRY STV_DEFAULT"
_Z8calcCostPdi:
.text._Z8calcCostPdi:
[----:B------:R-:W-:Y:S01]  /*0000*/  LDC R1, c[0x0][0x37c] ;  /* 0x0000df00ff017b82 */ /* 0x000fe20000000800 */
[----:B------:R-:W0:Y:S07]  /*0010*/  S2R R3, SR_TID.X ;  /* 0x0000000000037919 */ /* 0x000e2e0000002100 */
[----:B------:R-:W0:Y:S01]  /*0020*/  S2UR UR4, SR_CTAID.X ;  /* 0x00000000000479c3 */ /* 0x000e220000002500 */
[----:B------:R-:W1:Y:S07]  /*0030*/  LDCU UR6, c[0x0][0x388] ;  /* 0x00007100ff0677ac */ /* 0x000e6e0008000800 */
[----:B------:R-:W0:Y:S01]  /*0040*/  LDC R0, c[0x0][0x360] ;  /* 0x0000d800ff007b82 */ /* 0x000e220000000800 */
[----:B------:R-:W2:Y:S01]  /*0050*/  LDCU UR5, c[0x0][0x370] ;  /* 0x00006e00ff0577ac */ /* 0x000ea20008000800 */
[----:B0-----:R-:W-:-:S02]  /*0060*/  IMAD R3, R0, UR4, R3 ;  /* 0x0000000400037c24 */ /* 0x001fc4000f8e0203 */
[----:B--2---:R-:W-:-:S03]  /*0070*/  IMAD R0, R0, UR5, RZ ;  /* 0x0000000500007c24 */ /* 0x004fc6000f8e02ff */
[----:B-1----:R-:W-:-:S13]  /*0080*/  ISETP.GE.AND P0, PT, R3, UR6, PT ;  /* 0x0000000603007c0c */ /* 0x002fda000bf06270 */
[----:B------:R-:W-:Y:S05]  /*0090*/  @P0 EXIT ;  /* 0x000000000000094d */ /* 0x000fea0003800000 */
[----:B------:R-:W0:Y:S01]  /*00a0*/  I2F.U32.RP R8, R0 ;  /* 0x0000000000087306 */ /* 0x000e220000209000 */
[C---:B------:R-:W-:Y:S01]  /*00b0*/  IADD3 R2, PT, PT, R0.reuse, R3, RZ ;  /* 0x0000000300027210 */ /* 0x040fe20007ffe0ff */
[----:B------:R-:W-:Y:S01]  /*00c0*/  IMAD.MOV R9, RZ, RZ, -R0 ;  /* 0x000000ffff097224 */ /* 0x000fe200078e0a00 */
[----:B------:R-:W-:Y:S01]  /*00d0*/  ISETP.NE.U32.AND P2, PT, R0, RZ, PT ;  /* 0x000000ff0000720c */ /* 0x000fe20003f45070 */
[----:B------:R-:W1:Y:S01]  /*00e0*/  LDCU.64 UR4, c[0x0][0x358] ;  /* 0x00006b00ff0477ac */ /* 0x000e620008000a00 */
[C---:B------:R-:W-:Y:S01]  /*00f0*/  ISETP.GE.AND P0, PT, R2.reuse, UR6, PT ;  /* 0x0000000602007c0c */ /* 0x040fe2000bf06270 */
[----:B------:R-:W-:Y:S01]  /*0100*/  BSSY.RECONVERGENT B0, `(.L_x_21) ;  /* 0x0000024000007945 */ /* 0x000fe20003800200 */
[----:B------:R-:W-:Y:S02]  /*0110*/  VIMNMX R7, PT, PT, R2, UR6, !PT ;  /* 0x0000000602077c48 */ /* 0x000fe4000ffe0100 */
[----:B------:R-:W-:-:S04]  /*0120*/  SEL R6, RZ, 0x1, P0 ;  /* 0x00000001ff067807 */ /* 0x000fc80000000000 */
[----:B------:R-:W-:Y:S01]  /*0130*/  IADD3 R7, PT, PT, R7, -R2, -R6 ;  /* 0x8000000207077210 */ /* 0x000fe20007ffe806 */
[----:B0-----:R-:W0:Y:S02]  /*0140*/  MUFU.RCP R8, R8 ;  /* 0x0000000800087308 */ /* 0x001e240000001000 */
[----:B0-----:R-:W-:-:S06]  /*0150*/  VIADD R4, R8, 0xffffffe ;  /* 0x0ffffffe08047836 */ /* 0x001fcc0000000000 */
[----:B------:R0:W2:Y:S02]  /*0160*/  F2I.FTZ.U32.TRUNC.NTZ R5, R4 ;  /* 0x0000000400057305 */ /* 0x0000a4000021f000 */
[----:B0-----:R-:W-:Y:S02]  /*0170*/  IMAD.MOV.U32 R4, RZ, RZ, RZ ;  /* 0x000000ffff047224 */ /* 0x001fe400078e00ff */
[----:B--2---:R-:W-:-:S04]  /*0180*/  IMAD R9, R9, R5, RZ ;  /* 0x0000000509097224 */ /* 0x004fc800078e02ff */
[----:B------:R-:W-:-:S06]  /*0190*/  IMAD.HI.U32 R8, R5, R9, R4 ;  /* 0x0000000905087227 */ /* 0x000fcc00078e0004 */
[----:B------:R-:W-:-:S04]  /*01a0*/  IMAD.HI.U32 R5, R8, R7, RZ ;  /* 0x0000000708057227 */ /* 0x000fc800078e00ff */
[----:B------:R-:W-:-:S04]  /*01b0*/  IMAD.MOV R2, RZ, RZ, -R5 ;  /* 0x000000ffff027224 */ /* 0x000fc800078e0a05 */
[----:B------:R-:W-:-:S05]  /*01c0*/  IMAD R7, R0, R2, R7 ;  /* 0x0000000200077224 */ /* 0x000fca00078e0207 */
[----:B------:R-:W-:-:S13]  /*01d0*/  ISETP.GE.U32.AND P0, PT, R7, R0, PT ;  /* 0x000000000700720c */ /* 0x000fda0003f06070 */
[----:B------:R-:W-:Y:S01]  /*01e0*/  @P0 IADD3 R7, PT, PT, -R0, R7, RZ ;  /* 0x0000000700070210 */ /* 0x000fe20007ffe1ff */
[----:B------:R-:W-:-:S03]  /*01f0*/  @P0 VIADD R5, R5, 0x1 ;  /* 0x0000000105050836 */ /* 0x000fc60000000000 */
[----:B------:R-:W-:-:S13]  /*0200*/  ISETP.GE.U32.AND P1, PT, R7, R0, PT ;  /* 0x000000000700720c */ /* 0x000fda0003f26070 */
[----:B------:R-:W-:Y:S02]  /*0210*/  @P1 IADD3 R5, PT, PT, R5, 0x1, RZ ;  /* 0x0000000105051810 */ /* 0x000fe40007ffe0ff */
[----:B------:R-:W-:-:S05]  /*0220*/  @!P2 LOP3.LUT R5, RZ, R0, RZ, 0x33, !PT ;  /* 0x00000000ff05a212 */ /* 0x000fca00078e33ff */
[----:B------:R-:W-:-:S05]  /*0230*/  IMAD.IADD R2, R6, 0x1, R5 ;  /* 0x0000000106027824 */ /* 0x000fca00078e0205 */
[C---:B------:R-:W-:Y:S02]  /*0240*/  LOP3.LUT R4, R2.reuse, 0x3, RZ, 0xc0, !PT ;  /* 0x0000000302047812 */ /* 0x040fe400078ec0ff */
[----:B------:R-:W-:Y:S02]  /*0250*/  ISETP.GE.U32.AND P1, PT, R2, 0x3, PT ;  /* 0x000000030200780c */ /* 0x000fe40003f26070 */
[----:B------:R-:W-:-:S13]  /*0260*/  ISETP.NE.AND P0, PT, R4, 0x3, PT ;  /* 0x000000030400780c */ /* 0x000fda0003f05270 */
[----:B-1----:R-:W-:Y:S05]  /*0270*/  @!P0 BRA `(.L_x_22) ;  /* 0x0000000000308947 */ /* 0x002fea0003800000 */
[----:B------:R-:W0:Y:S01]  /*0280*/  LDC.64 R6, c[0x0][0x380] ;  /* 0x0000e000ff067b82 */ /* 0x000e220000000a00 */
[----:B------:R-:W-:Y:S01]  /*0290*/  IADD3 R2, PT, PT, R2, 0x1, RZ ;  /* 0x0000000102027810 */ /* 0x000fe20007ffe0ff */
[----:B------:R-:W-:Y:S02]  /*02a0*/  HFMA2 R9, -RZ, RZ, 1.984375, 0 ;  /* 0x3ff00000ff097431 */ /* 0x000fe400000001ff */
[----:B------:R-:W-:Y:S01]  /*02b0*/  IMAD.MOV.U32 R8, RZ, RZ, 0x0 ;  /* 0x00000000ff087424 */ /* 0x000fe200078e00ff */
[----:B------:R-:W-:-:S05]  /*02c0*/  LOP3.LUT R2, R2, 0x3, RZ, 0xc0, !PT ;  /* 0x0000000302027812 */ /* 0x000fca00078ec0ff */
[----:B------:R-:W-:-:S07]  /*02d0*/  IMAD.MOV R2, RZ, RZ, -R2 ;  /* 0x000000ffff027224 */ /* 0x000fce00078e0a02 */
.L_x_23:
[----:B0-----:R-:W-:Y:S01]  /*02e0*/  IMAD.WIDE R4, R3, 0x8, R6 ;  /* 0x0000000803047825 */ /* 0x001fe200078e0206 */
[----:B------:R-:W-:-:S03]  /*02f0*/  IADD3 R2, PT, PT, R2, 0x1, RZ ;  /* 0x0000000102027810 */ /* 0x000fc60007ffe0ff */
[----:B------:R-:W-:Y:S01]  /*0300*/  IMAD.IADD R3, R0, 0x1, R3 ;  /* 0x0000000100037824 */ /* 0x000fe200078e0203 */
[----:B------:R1:W-:Y:S01]  /*0310*/  STG.E.64 desc[UR4][R4.64], R8 ;  /* 0x0000000804007986 */ /* 0x0003e2000c101b04 */
[----:B------:R-:W-:-:S13]  /*0320*/  ISETP.NE.AND P0, PT, R2, RZ, PT ;  /* 0x000000ff0200720c */ /* 0x000fda0003f05270 */
[----:B-1----:R-:W-:Y:S05]  /*0330*/  @P0 BRA `(.L_x_23) ;  /* 0xfffffffc00e80947 */ /* 0x002fea000383ffff */
.L_x_22:
[----:B------:R-:W-:Y:S05]  /*0340*/  BSYNC.RECONVERGENT B0 ;  /* 0x0000000000007941 */ /* 0x000fea0003800200 */
.L_x_21:
[----:B------:R-:W-:Y:S05]  /*0350*/  @!P1 EXIT ;  /* 0x000000000000994d */ /* 0x000fea0003800000 */
[----:B------:R-:W0:Y:S01]  /*0360*/  LDC.64 R10, c[0x0][0x380] ;  /* 0x0000e000ff0a7b82 */ /* 0x000e220000000a00 */
[----:B------:R-:W-:Y:S01]  /*0370*/  MOV R14, 0x0 ;  /* 0x00000000000e7802 */ /* 0x000fe20000000f00 */
[----:B------:R-:W-:-:S07]  /*0380*/  IMAD.MOV.U32 R15, RZ, RZ, 0x3ff00000 ;  /* 0x3ff00000ff0f7424 */ /* 0x000fce00078e00ff */
.L_x_24:
[----:B01----:R-:W-:Y:S01]  /*0390*/  IMAD.WIDE R12, R3, 0x8, R10 ;  /* 0x00000008030c7825 */ /* 0x003fe200078e020a */
[----:B------:R-:W-:-:S04]  /*03a0*/  LEA R3, R0, R3, 0x2 ;  /* 0x0000000300037211 */ /* 0x000fc800078e10ff */
[----:B------:R1:W-:Y:S01]  /*03b0*/  STG.E.64 desc[UR4][R12.64], R14 ;  /* 0x0000000e0c007986 */ /* 0x0003e2000c101b04 */
[----:B------:R-:W-:Y:S01]  /*03c0*/  IMAD.WIDE R4, R0, 0x8, R12 ;  /* 0x0000000800047825 */ /* 0x000fe200078e020c */
[----:B------:R-:W-:-:S04]  /*03d0*/  ISETP.GE.AND P0, PT, R3, UR6, PT ;  /* 0x0000000603007c0c */ /* 0x000fc8000bf06270 */
[----:B------:R1:W-:Y:S01]  /*03e0*/  STG.E.64 desc[UR4][R4.64], R14 ;  /* 0x0000000e04007986 */ /* 0x0003e2000c101b04 */
[----:B------:R-:W-:-:S05]  /*03f0*/  IMAD.WIDE R6, R0, 0x8, R4 ;  /* 0x0000000800067825 */ /* 0x000fca00078e0204 */
[----:B------:R1:W-:Y:S01]  /*0400*/  STG.E.64 desc[UR4][R6.64], R14 ;  /* 0x0000000e06007986 */ /* 0x0003e2000c101b04 */
[----:B------:R-:W-:-:S05]  /*0410*/  IMAD.WIDE R8, R0, 0x8, R6 ;  /* 0x0000000800087825 */ /* 0x000fca00078e0206 */
[----:B------:R1:W-:Y:S01]  /*0420*/  STG.E.64 desc[UR4][R8.64], R14 ;  /* 0x0000000e08007986 */ /* 0x0003e2000c101b04 */
[----:B------:R-:W-:Y:S05]  /*0430*/  @!P0 BRA `(.L_x_24) ;  /* 0xfffffffc00d48947 */ /* 0x000fea000383ffff */
[----:B------:R-:W-:Y:S05]  /*0440*/  EXIT ;  /* 0x000000000000794d */ /* 0x000fea0003800000 */
.L_x_25:
        /* <DEDUP_REMOVED lines=11> */
.L_x_46:


//--------------------- .text._Z11gpu_prescanPdPKdS_mmm --------------------------
	.section	.text._Z11gpu_prescanPdPKdS_mmm,"ax",@progbits
	.align	128
        .global         _Z11gpu_prescanPdPKdS_mmm
        .type           _Z11gpu_prescanPdPKdS_mmm,@function
        .size           _Z11gpu_prescanPdPKdS_mmm,(.L_x_47 - _Z11gpu_prescanPdPKdS_mmm)
        .other          _Z11gpu_prescanPdPKdS_mmm,@"STO_CUDA_ENTRY STV_DEFAULT"
_Z11gpu_prescanPdPKdS_mmm:
.text._Z11gpu_prescanPdPKdS_mmm:
[----:B------:R-:W-:Y:S01]  /*0000*/  LDC R1, c[0x0][0x37c] ;  /* 0x0000df00ff017b82 */ /* 0x000fe20000000800 */
[----:B------:R-:W0:Y:S07]  /*0010*/  S2R R2, SR_TID.X ;  /* 0x0000000000027919 */ /* 0x000e2e0000002100 */
[----:B------:R-:W0:Y:S01]  /*0020*/  LDC.64 R12, c[0x0][0x3a8] ;  /* 0x0000ea00ff0c7b82 */ /* 0x000e220000000a00 */
[----:B------:R-:W-:Y:S01]  /*0030*/  UMOV UR4, 0x400 ;  /* 0x0000040000047882 */ /* 0x000fe20000000000 */
[----:B------:R-:W1:Y:S01]  /*0040*/  LDCU.64 UR12, c[0x0][0x358] ;  /* 0x00006b00ff0c77ac */ /* 0x000e620008000a00 */
[----:B------:R-:W-:Y:S05]  /*0050*/  BSSY.RECONVERGENT B0, `(.L_x_26) ;  /* 0x000002e000007945 */ /* 0x000fea0003800200 */
[----:B------:R-:W2:Y:S08]  /*0060*/  LDC.64 R4, c[0x0][0x3a0] ;  /* 0x0000e800ff047b82 */ /* 0x000eb00000000a00 */
[----:B------:R-:W3:Y:S08]  /*0070*/  S2UR UR6, SR_CgaCtaId ;  /* 0x00000000000679c3 */ /* 0x000ef00000008800 */
[----:B------:R-:W4:Y:S01]  /*0080*/  LDC R7, c[0x0][0x360] ;  /* 0x0000d800ff077b82 */ /* 0x000f220000000800 */
[----:B0-----:R-:W-:-:S07]  /*0090*/  IADD3 R3, P0, PT, R2, R12, RZ ;  /* 0x0000000c02037210 */ /* 0x001fce0007f1e0ff */
[----:B------:R-:W0:Y:S01]  /*00a0*/  S2UR UR10, SR_CTAID.X ;  /* 0x00000000000a79c3 */ /* 0x000e220000002500 */
[----:B------:R-:W-:Y:S02]  /*00b0*/  SHF.R.U32.HI R10, RZ, 0x2, R2 ;  /* 0x00000002ff0a7819 */ /* 0x000fe40000011602 */
[----:B--2---:R-:W-:Y:S01]  /*00c0*/  ISETP.GE.U32.AND P1, PT, R3, R4, PT ;  /* 0x000000040300720c */ /* 0x004fe20003f26070 */
[----:B------:R-:W-:Y:S01]  /*00d0*/  IMAD.X R0, RZ, RZ, R13, P0 ;  /* 0x000000ffff007224 */ /* 0x000fe200000e060d */
[----:B------:R-:W-:Y:S01]  /*00e0*/  ISETP.GE.U32.AND P0, PT, R12, 0x2, PT ;  /* 0x000000020c00780c */ /* 0x000fe20003f06070 */
[----:B------:R-:W-:Y:S01]  /*00f0*/  IMAD.MOV.U32 R3, RZ, RZ, RZ ;  /* 0x000000ffff037224 */ /* 0x000fe200078e00ff */
[----:B---3--:R-:W-:Y:S02]  /*0100*/  ULEA UR6, UR6, UR4, 0x18 ;  /* 0x0000000406067291 */ /* 0x008fe4000f8ec0ff */
[----:B------:R-:W-:Y:S01]  /*0110*/  ISETP.GE.U32.AND.EX P1, PT, R0, R5, PT, P1 ;  /* 0x000000050000720c */ /* 0x000fe20003f26110 */
[----:B------:R-:W2:Y:S01]  /*0120*/  LDCU.64 UR4, c[0x0][0x398] ;  /* 0x00007300ff0477ac */ /* 0x000ea20008000a00 */
[----:B------:R-:W-:-:S02]  /*0130*/  ISETP.GE.U32.AND.EX P0, PT, R13, RZ, PT, P0 ;  /* 0x000000ff0d00720c */ /* 0x000fc40003f06100 */
[C---:B------:R-:W-:Y:S01]  /*0140*/  LEA R0, R2.reuse, UR6, 0x3 ;  /* 0x0000000602007c11 */ /* 0x040fe2000f8e18ff */
[----:B----4-:R-:W-:-:S04]  /*0150*/  IMAD.IADD R11, R2, 0x1, R7 ;  /* 0x00000001020b7824 */ /* 0x010fc800078e0207 */
[--C-:B------:R-:W-:Y:S01]  /*0160*/  IMAD R6, R7, 0x8, R0.reuse ;  /* 0x0000000807067824 */ /* 0x100fe200078e0200 */
[----:B------:R3:W-:Y:S03]  /*0170*/  STS.64 [R0], RZ ;  /* 0x000000ff00007388 */ /* 0x0007e60000000a00 */
[C---:B------:R-:W-:Y:S02]  /*0180*/  @!P1 IMAD R8, R12.reuse, 0x8, R0 ;  /* 0x000000080c089824 */ /* 0x040fe400078e0200 */
[----:B0-----:R-:W-:Y:S01]  /*0190*/  IMAD.WIDE.U32 R4, R12, UR10, R2 ;  /* 0x0000000a0c047c25 */ /* 0x001fe2000f8e0002 */
[----:B------:R0:W-:Y:S01]  /*01a0*/  STS.64 [R6], RZ ;  /* 0x000000ff06007388 */ /* 0x0001e20000000a00 */
[----:B------:R-:W-:Y:S02]  /*01b0*/  SHF.R.U32.HI R12, RZ, 0x2, R11 ;  /* 0x00000002ff0c7819 */ /* 0x000fe4000001160b */
[----:B------:R-:W-:Y:S01]  /*01c0*/  IMAD R9, R13, UR10, R5 ;  /* 0x0000000a0d097c24 */ /* 0x000fe2000f8e0205 */
[----:B------:R4:W-:Y:S01]  /*01d0*/  @!P1 STS.64 [R8], RZ ;  /* 0x000000ff08009388 */ /* 0x0009e20000000a00 */
[----:B------:R-:W-:Y:S01]  /*01e0*/  BAR.SYNC.DEFER_BLOCKING 0x0 ;  /* 0x0000000000007b1d */ /* 0x000fe20000010000 */
[----:B--2---:R-:W-:-:S02]  /*01f0*/  ISETP.GE.U32.AND P1, PT, R4, UR4, PT ;  /* 0x0000000404007c0c */ /* 0x004fc4000bf26070 */
[----:B------:R-:W-:Y:S02]  /*0200*/  LOP3.LUT R11, R10, 0xf8, RZ, 0xc0, !PT ;  /* 0x000000f80a0b7812 */ /* 0x000fe400078ec0ff */
[----:B------:R-:W-:Y:S02]  /*0210*/  ISETP.GE.U32.AND.EX P1, PT, R9, UR5, PT, P1 ;  /* 0x0000000509007c0c */ /* 0x000fe4000bf26110 */
[----:B------:R-:W-:Y:S01]  /*0220*/  LOP3.LUT R13, R12, 0x3f8, RZ, 0xc0, !PT ;  /* 0x000003f80c0d7812 */ /* 0x000fe200078ec0ff */
[----:B---3--:R-:W-:-:S04]  /*0230*/  IMAD.IADD R0, R0, 0x1, R11 ;  /* 0x0000000100007824 */ /* 0x008fc800078e020b */
[----:B0-----:R-:W-:-:S06]  /*0240*/  IMAD.IADD R6, R6, 0x1, R13 ;  /* 0x0000000106067824 */ /* 0x001fcc00078e020d */
[----:B-1--4-:R-:W-:Y:S05]  /*0250*/  @P1 BRA `(.L_x_27) ;  /* 0x0000000000341947 */ /* 0x012fea0003800000 */
[----:B------:R-:W0:Y:S01]  /*0260*/  LDCU.64 UR8, c[0x0][0x388] ;  /* 0x00007100ff0877ac */ /* 0x000e220008000a00 */
[----:B------:R-:W-:-:S04]  /*0270*/  IADD3 R8, P2, PT, R7, R4, RZ ;  /* 0x0000000407087210 */ /* 0x000fc80007f5e0ff */
[----:B------:R-:W-:Y:S01]  /*0280*/  ISETP.GE.U32.AND P1, PT, R8, UR4, PT ;  /* 0x0000000408007c0c */ /* 0x000fe2000bf26070 */
[----:B------:R-:W-:-:S05]  /*0290*/  IMAD.X R8, RZ, RZ, R9, P2 ;  /* 0x000000ffff087224 */ /* 0x000fca00010e0609 */
[----:B------:R-:W-:Y:S02]  /*02a0*/  ISETP.GE.U32.AND.EX P1, PT, R8, UR5, PT, P1 ;  /* 0x0000000508007c0c */ /* 0x000fe4000bf26110 */
[----:B0-----:R-:W-:-:S04]  /*02b0*/  LEA R10, P2, R4, UR8, 0x3 ;  /* 0x00000008040a7c11 */ /* 0x001fc8000f8418ff */
[----:B------:R-:W-:-:S07]  /*02c0*/  LEA.HI.X R11, R4, UR9, R9, 0x3, P2 ;  /* 0x00000009040b7c11 */ /* 0x000fce00090f1c09 */
[----:B------:R-:W-:-:S04]  /*02d0*/  @!P1 LEA R12, P2, R7, R10, 0x3 ;  /* 0x0000000a070c9211 */ /* 0x000fc800078418ff */
[----:B------:R-:W-:Y:S02]  /*02e0*/  @!P1 LEA.HI.X R13, R7, R11, RZ, 0x3, P2 ;  /* 0x0000000b070d9211 */ /* 0x000fe400010f1cff */
[----:B------:R-:W2:Y:S04]  /*02f0*/  LDG.E.64 R10, desc[UR12][R10.64] ;  /* 0x0000000c0a0a7981 */ /* 0x000ea8000c1e1b00 */
[----:B------:R-:W3:Y:S04]  /*0300*/  @!P1 LDG.E.64 R12, desc[UR12][R12.64] ;  /* 0x0000000c0c0c9981 */ /* 0x000ee8000c1e1b00 */
[----:B--2---:R0:W-:Y:S04]  /*0310*/  STS.64 [R0], R10 ;  /* 0x0000000a00007388 */ /* 0x0041e80000000a00 */
[----:B---3--:R0:W-:Y:S02]  /*0320*/  @!P1 STS.64 [R6], R12 ;  /* 0x0000000c06009388 */ /* 0x0081e40000000a00 */
.L_x_27:
[----:B------:R-:W-:Y:S05]  /*0330*/  BSYNC.RECONVERGENT B0 ;  /* 0x0000000000007941 */ /* 0x000fea0003800200 */
.L_x_26:
[----:B------:R-:W-:Y:S01]  /*0340*/  UMOV UR11, 0x1 ;  /* 0x00000001000b7882 */ /* 0x000fe20000000000 */
[----:B------:R-:W-:Y:S01]  /*0350*/  UMOV UR5, URZ ;  /* 0x000000ff00057c82 */ /* 0x000fe20008000000 */
[----:B------:R-:W-:Y:S05]  /*0360*/  @!P0 BRA `(.L_x_28) ;  /* 0x0000000000948947 */ /* 0x000fea0003800000 */
[----:B------:R-:W1:Y:S01]  /*0370*/  LDCU.64 UR8, c[0x0][0x3a8] ;  /* 0x00007500ff0877ac */ /* 0x000e620008000a00 */
[----:B------:R-:W-:Y:S01]  /*0380*/  UMOV UR11, 0x1 ;  /* 0x00000001000b7882 */ /* 0x000fe20000000000 */
[----:B------:R-:W-:-:S05]  /*0390*/  UMOV UR5, URZ ;  /* 0x000000ff00057c82 */ /* 0x000fca0008000000 */
.L_x_31:
[----:B-1----:R-:W-:Y:S01]  /*03a0*/  USHF.R.U32.HI UR7, URZ, 0x1, UR9 ;  /* 0x00000001ff077899 */ /* 0x002fe20008011609 */
[----:B------:R-:W-:Y:S01]  /*03b0*/  BAR.SYNC.DEFER_BLOCKING 0x0 ;  /* 0x0000000000007b1d */ /* 0x000fe20000010000 */
[----:B------:R-:W-:-:S04]  /*03c0*/  USHF.R.U64 UR4, UR8, 0x1, UR9 ;  /* 0x0000000108047899 */ /* 0x000fc80008001209 */
[----:B------:R-:W-:Y:S01]  /*03d0*/  IMAD.U32 R8, RZ, RZ, UR7 ;  /* 0x00000007ff087e24 */ /* 0x000fe2000f8e00ff */
[----:B------:R-:W-:Y:S01]  /*03e0*/  BSSY.RECONVERGENT B0, `(.L_x_29) ;  /* 0x0000016000007945 */ /* 0x000fe20003800200 */
[----:B------:R-:W-:-:S04]  /*03f0*/  ISETP.LT.U32.AND P0, PT, R2, UR4, PT ;  /* 0x0000000402007c0c */ /* 0x000fc8000bf01070 */
[----:B------:R-:W-:-:S13]  /*0400*/  ISETP.GT.U32.AND.EX P0, PT, R8, RZ, PT, P0 ;  /* 0x000000ff0800720c */ /* 0x000fda0003f04100 */
[----:B------:R-:W-:Y:S05]  /*0410*/  @!P0 BRA `(.L_x_30) ;  /* 0x0000000000488947 */ /* 0x000fea0003800000 */
[----:B0-----:R-:W-:-:S04]  /*0420*/  IMAD.WIDE.U32 R10, R2, UR11, RZ ;  /* 0x0000000b020a7c25 */ /* 0x001fc8000f8e00ff */
[----:B------:R-:W-:Y:S01]  /*0430*/  IMAD R13, R2, UR5, R11 ;  /* 0x00000005020d7c24 */ /* 0x000fe2000f8e020b */
[----:B------:R-:W-:-:S04]  /*0440*/  LEA R15, P0, R10, UR11, 0x1 ;  /* 0x0000000b0a0f7c11 */ /* 0x000fc8000f8008ff */
[----:B------:R-:W-:Y:S02]  /*0450*/  LEA.HI.X R13, R10, UR5, R13, 0x1, P0 ;  /* 0x000000050a0d7c11 */ /* 0x000fe400080f0c0d */
[----:B------:R-:W-:-:S04]  /*0460*/  IADD3 R8, P0, PT, R15, -0x1, RZ ;  /* 0xffffffff0f087810 */ /* 0x000fc80007f1e0ff */
[----:B------:R-:W-:Y:S02]  /*0470*/  IADD3.X R13, PT, PT, R13, -0x1, RZ, P0, !PT ;  /* 0xffffffff0d0d7810 */ /* 0x000fe400007fe4ff */
[C---:B------:R-:W-:Y:S02]  /*0480*/  IADD3 R10, P0, PT, R8.reuse, UR11, RZ ;  /* 0x0000000b080a7c10 */ /* 0x040fe4000ff1e0ff */
[----:B------:R-:W-:Y:S02]  /*0490*/  SHF.R.U64 R8, R8, 0x5, R13 ;  /* 0x0000000508087819 */ /* 0x000fe4000000120d */
[----:B------:R-:W-:-:S03]  /*04a0*/  IADD3.X R11, PT, PT, R13, UR5, RZ, P0, !PT ;  /* 0x000000050d0b7c10 */ /* 0x000fc600087fe4ff */
[----:B------:R-:W-:Y:S01]  /*04b0*/  IMAD.IADD R8, R8, 0x1, R15 ;  /* 0x0000000108087824 */ /* 0x000fe200078e020f */
[----:B------:R-:W-:-:S04]  /*04c0*/  SHF.R.U64 R10, R10, 0x5, R11 ;  /* 0x000000050a0a7819 */ /* 0x000fc8000000120b */
[----:B------:R-:W-:Y:S02]  /*04d0*/  IADD3 R10, PT, PT, R10, UR11, R15 ;  /* 0x0000000b0a0a7c10 */ /* 0x000fe4000fffe00f */
[----:B------:R-:W-:Y:S02]  /*04e0*/  LEA R8, R8, UR6, 0x3 ;  /* 0x0000000608087c11 */ /* 0x000fe4000f8e18ff */
[----:B------:R-:W-:-:S03]  /*04f0*/  LEA R15, R10, UR6, 0x3 ;  /* 0x000000060a0f7c11 */ /* 0x000fc6000f8e18ff */
[----:B------:R-:W-:Y:S04]  /*0500*/  LDS.64 R10, [R8+-0x8] ;  /* 0xfffff800080a7984 */ /* 0x000fe80000000a00 */
[----:B------:R-:W0:Y:S02]  /*0510*/  LDS.64 R12, [R15+-0x8] ;  /* 0xfffff8000f0c7984 */ /* 0x000e240000000a00 */
[----:B0-----:R-:W-:-:S07]  /*0520*/  DADD R10, R10, R12 ;  /* 0x000000000a0a7229 */ /* 0x001fce000000000c */
[----:B------:R1:W-:Y:S04]  /*0530*/  STS.64 [R15+-0x8], R10 ;  /* 0xfffff80a0f007388 */ /* 0x0003e80000000a00 */
.L_x_30:
[----:B------:R-:W-:Y:S05]  /*0540*/  BSYNC.RECONVERGENT B0 ;  /* 0x0000000000007941 */ /* 0x000fea0003800200 */
.L_x_29:
[----:B------:R-:W-:Y:S02]  /*0550*/  UISETP.GT.U32.AND UP0, UPT, UR8, 0x3, UPT ;  /* 0x000000030800788c */ /* 0x000fe4000bf04070 */
[----:B------:R-:W-:Y:S02]  /*0560*/  USHF.L.U64.HI UR5, UR11, 0x1, UR5 ;  /* 0x000000010b057899 */ /* 0x000fe40008010205 */
[----:B------:R-:W-:Y:S02]  /*0570*/  UISETP.GT.U32.AND.EX UP0, UPT, UR9, URZ, UPT, UP0 ;  /* 0x000000ff0900728c */ /* 0x000fe4000bf04100 */
[----:B------:R-:W-:Y:S01]  /*0580*/  USHF.L.U32 UR11, UR11, 0x1, URZ ;  /* 0x000000010b0b7899 */ /* 0x000fe200080006ff */
[----:B------:R-:W-:Y:S01]  /*0590*/  UMOV UR8, UR4 ;  /* 0x0000000400087c82 */ /* 0x000fe20008000000 */
[----:B------:R-:W-:-:S05]  /*05a0*/  UMOV UR9, UR7 ;  /* 0x0000000700097c82 */ /* 0x000fca0008000000 */
[----:B------:R-:W-:Y:S05]  /*05b0*/  BRA.U UP0, `(.L_x_31) ;  /* 0xfffffffd00787547 */ /* 0x000fea000b83ffff */
.L_x_28:
[----:B------:R-:W-:Y:S01]  /*05c0*/  ISETP.NE.AND P0, PT, R2, RZ, PT ;  /* 0x000000ff0200720c */ /* 0x000fe20003f05270 */
[----:B------:R-:W-:-:S12]  /*05d0*/  BSSY.RECONVERGENT B0, `(.L_x_32) ;  /* 0x0000010000007945 */ /* 0x000fd80003800200 */
[----:B------:R-:W-:Y:S05]  /*05e0*/  @P0 BRA `(.L_x_33) ;  /* 0x0000000000380947 */ /* 0x000fea0003800000 */
[----:B------:R-:W2:Y:S02]  /*05f0*/  LDCU.64 UR8, c[0x0][0x3a8] ;  /* 0x00007500ff0877ac */ /* 0x000ea40008000a00 */
[----:B--2---:R-:W-:-:S04]  /*0600*/  UIADD3 UR4, UP0, UPT, UR8, -0x1, URZ ;  /* 0xffffffff08047890 */ /* 0x004fc8000ff1e0ff */
[----:B------:R-:W-:-:S04]  /*0610*/  UIADD3.X UR7, UPT, UPT, UR9, -0x1, URZ, UP0, !UPT ;  /* 0xffffffff09077890 */ /* 0x000fc800087fe4ff */
[----:B------:R-:W-:-:S04]  /*0620*/  USHF.R.U64 UR4, UR4, 0x5, UR7 ;  /* 0x0000000504047899 */ /* 0x000fc80008001207 */
[----:B------:R-:W-:Y:S01]  /*0630*/  UIADD3 UR4, UPT, UPT, UR4, UR8, URZ ;  /* 0x0000000804047290 */ /* 0x000fe2000fffe0ff */
[----:B------:R-:W2:Y:S03]  /*0640*/  LDCU.64 UR8, c[0x0][0x390] ;  /* 0x00007200ff0877ac */ /* 0x000ea60008000a00 */
[----:B------:R-:W-:-:S09]  /*0650*/  ULEA UR4, UR4, UR6, 0x3 ;  /* 0x0000000604047291 */ /* 0x000fd2000f8e18ff */
[----:B01----:R-:W0:Y:S04]  /*0660*/  LDS.64 R10, [UR4+-0x8] ;  /* 0xfffff804ff0a7984 */ /* 0x003e280008000a00 */
[----:B------:R-:W-:Y:S01]  /*0670*/  STS.64 [UR4+-0x8], RZ ;  /* 0xfffff8ffff007988 */ /* 0x000fe20008000a04 */
[----:B--2---:R-:W-:-:S04]  /*0680*/  ULEA UR7, UP0, UR10, UR8, 0x3 ;  /* 0x000000080a077291 */ /* 0x004fc8000f8018ff */
[----:B------:R-:W-:Y:S02]  /*0690*/  ULEA.HI.X UR8, UR10, UR9, URZ, 0x3, UP0 ;  /* 0x000000090a087291 */ /* 0x000fe400080f1cff */
[----:B------:R-:W-:-:S04]  /*06a0*/  IMAD.U32 R12, RZ, RZ, UR7 ;  /* 0x00000007ff0c7e24 */ /* 0x000fc8000f8e00ff */
[----:B------:R-:W-:-:S05]  /*06b0*/  IMAD.U32 R13, RZ, RZ, UR8 ;  /* 0x00000008ff0d7e24 */ /* 0x000fca000f8e00ff */
[----:B0-----:R2:W-:Y:S02]  /*06c0*/  STG.E.64 desc[UR12][R12.64], R10 ;  /* 0x0000000a0c007986 */ /* 0x0015e4000c101b0c */
.L_x_33:
[----:B------:R-:W-:Y:S05]  /*06d0*/  BSYNC.RECONVERGENT B0 ;  /* 0x0000000000007941 */ /* 0x000fea0003800200 */
.L_x_32:
[----:B------:R-:W3:Y:S02]  /*06e0*/  LDCU.64 UR8, c[0x0][0x3a8] ;  /* 0x00007500ff0877ac */ /* 0x000ee40008000a00 */
[----:B---3--:R-:W-:-:S04]  /*06f0*/  UISETP.GE.U32.AND UP0, UPT, UR8, 0x2, UPT ;  /* 0x000000020800788c */ /* 0x008fc8000bf06070 */
[----:B------:R-:W-:-:S09]  /*0700*/  UISETP.GE.U32.AND.EX UP0, UPT, UR9, URZ, UPT, UP0 ;  /* 0x000000ff0900728c */ /* 0x000fd2000bf06100 */
[----:B------:R-:W-:Y:S05]  /*0710*/  BRA.U !UP0, `(.L_x_34) ;  /* 0x0000000108987547 */ /* 0x000fea000b800000 */
[----:B0-2---:R-:W-:Y:S01]  /*0720*/  IMAD.SHL.U32 R12, R2, 0x2, RZ ;  /* 0x00000002020c7824 */ /* 0x005fe200078e00ff */
[----:B------:R-:W-:Y:S01]  /*0730*/  SHF.R.U32.HI R8, RZ, 0x1f, R2 ;  /* 0x0000001fff087819 */ /* 0x000fe20000011602 */
[----:B------:R-:W0:Y:S03]  /*0740*/  LDCU.64 UR8, c[0x0][0x3a8] ;  /* 0x00007500ff0877ac */ /* 0x000e260008000a00 */
[----:B------:R-:W-:Y:S01]  /*0750*/  LOP3.LUT R12, R12, 0x1, RZ, 0xfc, !PT ;  /* 0x000000010c0c7812 */ /* 0x000fe200078efcff */
[----:B------:R-:W-:Y:S01]  /*0760*/  UMOV UR7, 0x1 ;  /* 0x0000000100077882 */ /* 0x000fe20000000000 */
[----:B------:R-:W-:-:S05]  /*0770*/  UMOV UR4, URZ ;  /* 0x000000ff00047c82 */ /* 0x000fca0008000000 */
.L_x_37:
[----:B-1----:R-:W-:Y:S01]  /*0780*/  IMAD.U32 R10, RZ, RZ, UR4 ;  /* 0x00000004ff0a7e24 */ /* 0x002fe2000f8e00ff */
[----:B------:R-:W-:Y:S01]  /*0790*/  BAR.SYNC.DEFER_BLOCKING 0x0 ;  /* 0x0000000000007b1d */ /* 0x000fe20000010000 */
[----:B------:R-:W-:Y:S01]  /*07a0*/  ISETP.LT.U32.AND P0, PT, R2, UR7, PT ;  /* 0x0000000702007c0c */ /* 0x000fe2000bf01070 */
[----:B------:R-:W-:Y:S02]  /*07b0*/  USHF.L.U64.HI UR4, UR7, 0x1, UR4 ;  /* 0x0000000107047899 */ /* 0x000fe40008010204 */
[----:B------:R-:W-:Y:S01]  /*07c0*/  USHF.R.S64 UR11, UR11, 0x1, UR5 ;  /* 0x000000010b0b7899 */ /* 0x000fe20008001005 */
[----:B------:R-:W-:Y:S01]  /*07d0*/  ISETP.GT.AND.EX P0, PT, R10, RZ, PT, P0 ;  /* 0x000000ff0a00720c */ /* 0x000fe20003f04300 */
[----:B------:R-:W-:Y:S01]  /*07e0*/  USHF.L.U32 UR7, UR7, 0x1, URZ ;  /* 0x0000000107077899 */ /* 0x000fe200080006ff */
[----:B------:R-:W-:Y:S01]  /*07f0*/  BSSY.RECONVERGENT B0, `(.L_x_35) ;  /* 0x0000015000007945 */ /* 0x000fe20003800200 */
[----:B------:R-:W-:-:S10]  /*0800*/  USHF.R.S32.HI UR5, URZ, 0x1, UR5 ;  /* 0x00000001ff057899 */ /* 0x000fd40008011405 */
[----:B------:R-:W-:Y:S05]  /*0810*/  @!P0 BRA `(.L_x_36) ;  /* 0x0000000000488947 */ /* 0x000fea0003800000 */
[C---:B------:R-:W-:Y:S02]  /*0820*/  IMAD R13, R12.reuse, UR5, RZ ;  /* 0x000000050c0d7c24 */ /* 0x040fe4000f8e02ff */
[----:B------:R-:W-:-:S04]  /*0830*/  IMAD.WIDE.U32 R10, R12, UR11, RZ ;  /* 0x0000000b0c0a7c25 */ /* 0x000fc8000f8e00ff */
[----:B------:R-:W-:Y:S01]  /*0840*/  IMAD R13, R8, UR11, R13 ;  /* 0x0000000b080d7c24 */ /* 0x000fe2000f8e020d */
[----:B------:R-:W-:-:S04]  /*0850*/  IADD3 R15, P0, PT, R10, -0x1, RZ ;  /* 0xffffffff0a0f7810 */ /* 0x000fc80007f1e0ff */
[----:B------:R-:W-:Y:S02]  /*0860*/  IADD3.X R16, PT, PT, R11, -0x1, R13, P0, !PT ;  /* 0xffffffff0b107810 */ /* 0x000fe400007fe40d */
        /* <DEDUP_REMOVED lines=9> */
[----:B------:R-:W1:Y:S02]  /*0900*/  LDS.64 R14, [R17+-0x8] ;  /* 0xfffff800110e7984 */ /* 0x000e640000000a00 */
[----:B-1----:R-:W-:Y:S02]  /*0910*/  DADD R10, R10, R14 ;  /* 0x000000000a0a7229 */ /* 0x002fe4000000000e */
[----:B------:R1:W-:Y:S05]  /*0920*/  STS.64 [R13+-0x8], R14 ;  /* 0xfffff80e0d007388 */ /* 0x0003ea0000000a00 */
[----:B------:R1:W-:Y:S04]  /*0930*/  STS.64 [R17+-0x8], R10 ;  /* 0xfffff80a11007388 */ /* 0x0003e80000000a00 */
.L_x_36:
[----:B0-----:R-:W-:Y:S05]  /*0940*/  BSYNC.RECONVERGENT B0 ;  /* 0x0000000000007941 */ /* 0x001fea0003800200 */
.L_x_35:
[----:B------:R-:W-:-:S04]  /*0950*/  UISETP.GE.U32.AND UP0, UPT, UR7, UR8, UPT ;  /* 0x000000080700728c */ /* 0x000fc8000bf06070 */
[----:B------:R-:W-:-:S09]  /*0960*/  UISETP.GE.U32.AND.EX UP0, UPT, UR4, UR9, UPT, UP0 ;  /* 0x000000090400728c */ /* 0x000fd2000bf06100 */
[----:B------:R-:W-:Y:S05]  /*0970*/  BRA.U !UP0, `(.L_x_37) ;  /* 0xfffffffd08807547 */ /* 0x000fea000b83ffff */
.L_x_34:
[----:B------:R-:W3:Y:S01]  /*0980*/  LDCU.64 UR14, c[0x0][0x398] ;  /* 0x00007300ff0e77ac */ /* 0x000ee20008000a00 */
[----:B------:R-:W-:Y:S01]  /*0990*/  BAR.SYNC.DEFER_BLOCKING 0x0 ;  /* 0x0000000000007b1d */ /* 0x000fe20000010000 */
[----:B---3--:R-:W-:-:S04]  /*09a0*/  ISETP.GE.U32.AND P0, PT, R4, UR14, PT ;  /* 0x0000000e04007c0c */ /* 0x008fc8000bf06070 */
[----:B------:R-:W-:-:S13]  /*09b0*/  ISETP.GE.U32.AND.EX P0, PT, R9, UR15, PT, P0 ;  /* 0x0000000f09007c0c */ /* 0x000fda000bf06100 */
[----:B------:R-:W-:Y:S05]  /*09c0*/  @P0 EXIT ;  /* 0x000000000000094d */ /* 0x000fea0003800000 */
[----:B------:R-:W3:Y:S01]  /*09d0*/  LDS.64 R2, [R0] ;  /* 0x0000000000027984 */ /* 0x000ee20000000a00 */
[----:B------:R-:W4:Y:S01]  /*09e0*/  LDCU.64 UR4, c[0x0][0x380] ;  /* 0x00007000ff0477ac */ /* 0x000f220008000a00 */
[----:B------:R-:W-:-:S04]  /*09f0*/  IADD3 R5, P2, PT, R7, R4, RZ ;  /* 0x0000000407057210 */ /* 0x000fc80007f5e0ff */
[----:B------:R-:W-:Y:S01]  /*0a00*/  ISETP.GE.U32.AND P0, PT, R5, UR14, PT ;  /* 0x0000000e05007c0c */ /* 0x000fe2000bf06070 */
[----:B------:R-:W-:-:S05]  /*0a10*/  IMAD.X R5, RZ, RZ, R9, P2 ;  /* 0x000000ffff057224 */ /* 0x000fca00010e0609 */
[----:B------:R-:W-:Y:S02]  /*0a20*/  ISETP.GE.U32.AND.EX P0, PT, R5, UR15, PT, P0 ;  /* 0x0000000f05007c0c */ /* 0x000fe4000bf06100 */
[----:B----4-:R-:W-:-:S04]  /*0a30*/  LEA R8, P1, R4, UR4, 0x3 ;  /* 0x0000000404087c11 */ /* 0x010fc8000f8218ff */
[----:B------:R-:W-:-:S05]  /*0a40*/  LEA.HI.X R9, R4, UR5, R9, 0x3, P1 ;  /* 0x0000000504097c11 */ /* 0x000fca00088f1c09 */
[----:B---3--:R3:W-:Y:S02]  /*0a50*/  STG.E.64 desc[UR12][R8.64], R2 ;  /* 0x0000000208007986 */ /* 0x0087e4000c101b0c */
[----:B------:R-:W-:Y:S05]  /*0a60*/  @P0 EXIT ;  /* 0x000000000000094d */ /* 0x000fea0003800000 */
[----:B---3--:R-:W3:Y:S01]  /*0a70*/  LDS.64 R2, [R6] ;  /* 0x0000000006027984 */ /* 0x008ee20000000a00 */
[----:B------:R-:W-:-:S04]  /*0a80*/  LEA R4, P0, R7, R8, 0x3 ;  /* 0x0000000807047211 */ /* 0x000fc800078018ff */
[----:B------:R-:W-:-:S05]  /*0a90*/  LEA.HI.X R5, R7, R9, RZ, 0x3, P0 ;  /* 0x0000000907057211 */ /* 0x000fca00000f1cff */
[----:B---3--:R-:W-:Y:S01]  /*0aa0*/  STG.E.64 desc[UR12][R4.64], R2 ;  /* 0x0000000204007986 */ /* 0x008fe2000c101b0c */
[----:B------:R-:W-:Y:S05]  /*0ab0*/  EXIT ;  /* 0x000000000000794d */ /* 0x000fea0003800000 */
.L_x_38:
        /* <DEDUP_REMOVED lines=12> */
.L_x_47:


//--------------------- .text._Z18gpu_add_block_sumsPdPKdS_m --------------------------
	.section	.text._Z18gpu_add_block_sumsPdPKdS_m,"ax",@progbits
	.align	128
        .global         _Z18gpu_add_block_sumsPdPKdS_m
        .type           _Z18gpu_add_block_sumsPdPKdS_m,@function
        .size           _Z18gpu_add_block_sumsPdPKdS_m,(.L_x_48 - _Z18gpu_add_block_sumsPdPKdS_m)
        .other          _Z18gpu_add_block_sumsPdPKdS_m,@"STO_CUDA_ENTRY STV_DEFAULT"
_Z18gpu_add_block_sumsPdPKdS_m:
.text._Z18gpu_add_block_sumsPdPKdS_m:
[----:B------:R-:W-:Y:S01]  /*0000*/  LDC R1, c[0x0][0x37c] ;  /* 0x0000df00ff017b82 */ /* 0x000fe20000000800 */
[----:B------:R-:W0:Y:S01]  /*0010*/  S2R R5, SR_CTAID.X ;  /* 0x0000000000057919 */ /* 0x000e220000002500 */
[----:B------:R-:W0:Y:S01]  /*0020*/  LDCU UR6, c[0x0][0x360] ;  /* 0x00006c00ff0677ac */ /* 0x000e220008000800 */
[----:B------:R-:W1:Y:S01]  /*0030*/  S2R R3, SR_TID.X ;  /* 0x0000000000037919 */ /* 0x000e620000002100 */
[----:B------:R-:W2:Y:S01]  /*0040*/  LDCU.64 UR8, c[0x0][0x398] ;  /* 0x00007300ff0877ac */ /* 0x000ea20008000a00 */
[----:B0-----:R-:W-:-:S04]  /*0050*/  IMAD R0, R5, UR6, RZ ;  /* 0x0000000605007c24 */ /* 0x001fc8000f8e02ff */
[----:B-1----:R-:W-:Y:S02]  /*0060*/  IMAD R0, R0, 0x2, R3 ;  /* 0x0000000200007824 */ /* 0x002fe400078e0203 */
[----:B------:R-:W0:Y:S03]  /*0070*/  LDC.64 R2, c[0x0][0x390] ;  /* 0x0000e400ff027b82 */ /* 0x000e260000000a00 */
[----:B--2---:R-:W-:-:S04]  /*0080*/  ISETP.GE.U32.AND P0, PT, R0, UR8, PT ;  /* 0x0000000800007c0c */ /* 0x004fc8000bf06070 */
[----:B------:R-:W-:-:S13]  /*0090*/  ISETP.GE.U32.AND.EX P0, PT, RZ, UR9, PT, P0 ;  /* 0x00000009ff007c0c */ /* 0x000fda000bf06100 */
[----:B------:R-:W-:Y:S05]  /*00a0*/  @P0 EXIT ;  /* 0x000000000000094d */ /* 0x000fea0003800000 */
[----:B------:R-:W1:Y:S01]  /*00b0*/  LDCU.128 UR12, c[0x0][0x380] ;  /* 0x00007000ff0c77ac */ /* 0x000e620008000c00 */
[----:B------:R-:W-:Y:S01]  /*00c0*/  IMAD.SHL.U32 R8, R0, 0x8, RZ ;  /* 0x0000000800087824 */ /* 0x000fe200078e00ff */
[----:B------:R-:W-:Y:S01]  /*00d0*/  SHF.R.U32.HI R9, RZ, 0x1d, R0 ;  /* 0x0000001dff097819 */ /* 0x000fe20000011600 */
[----:B0-----:R-:W-:Y:S01]  /*00e0*/  IMAD.WIDE.U32 R2, R5, 0x8, R2 ;  /* 0x0000000805027825 */ /* 0x001fe200078e0002 */
[----:B------:R-:W0:Y:S02]  /*00f0*/  LDCU.64 UR4, c[0x0][0x358] ;  /* 0x00006b00ff0477ac */ /* 0x000e240008000a00 */
[----:B-1----:R-:W-:-:S04]  /*0100*/  IADD3 R6, P0, PT, R8, UR14, RZ ;  /* 0x0000000e08067c10 */ /* 0x002fc8000ff1e0ff */
[C---:B------:R-:W-:Y:S01]  /*0110*/  IADD3.X R7, PT, PT, R9.reuse, UR15, RZ, P0, !PT ;  /* 0x0000000f09077c10 */ /* 0x040fe200087fe4ff */
[----:B0-----:R-:W2:Y:S04]  /*0120*/  LDG.E.64 R2, desc[UR4][R2.64] ;  /* 0x0000000402027981 */ /* 0x001ea8000c1e1b00 */
[----:B------:R-:W2:Y:S01]  /*0130*/  LDG.E.64 R4, desc[UR4][R6.64] ;  /* 0x0000000406047981 */ /* 0x000ea2000c1e1b00 */
[----:B------:R-:W-:Y:S02]  /*0140*/  IADD3 R0, P2, PT, R0, UR6, RZ ;  /* 0x0000000600007c10 */ /* 0x000fe4000ff5e0ff */
[----:B------:R-:W-:Y:S02]  /*0150*/  IADD3 R8, P1, PT, R8, UR12, RZ ;  /* 0x0000000c08087c10 */ /* 0x000fe4000ff3e0ff */
[----:B------:R-:W-:Y:S01]  /*0160*/  ISETP.GE.U32.AND P0, PT, R0, UR8, PT ;  /* 0x0000000800007c0c */ /* 0x000fe2000bf06070 */
[----:B------:R-:W-:Y:S01]  /*0170*/  IMAD.X R0, RZ, RZ, RZ, P2 ;  /* 0x000000ffff007224 */ /* 0x000fe200010e06ff */
[----:B------:R-:W-:-:S04]  /*0180*/  IADD3.X R9, PT, PT, R9, UR13, RZ, P1, !PT ;  /* 0x0000000d09097c10 */ /* 0x000fc80008ffe4ff */
[----:B------:R-:W-:Y:S01]  /*0190*/  ISETP.GE.U32.AND.EX P0, PT, R0, UR9, PT, P0 ;  /* 0x0000000900007c0c */ /* 0x000fe2000bf06100 */
[----:B--2---:R-:W-:-:S07]  /*01a0*/  DADD R4, R2, R4 ;  /* 0x0000000002047229 */ /* 0x004fce0000000004 */
[----:B------:R0:W-:Y:S05]  /*01b0*/  STG.E.64 desc[UR4][R8.64], R4 ;  /* 0x0000000408007986 */ /* 0x0001ea000c101b04 */
[----:B------:R-:W-:Y:S05]  /*01c0*/  @P0 EXIT ;  /* 0x000000000000094d */ /* 0x000fea0003800000 */
[----:B------:R-:W-:Y:S02]  /*01d0*/  USHF.L.U32 UR7, UR6, 0x3, URZ ;  /* 0x0000000306077899 */ /* 0x000fe400080006ff */
[----:B------:R-:W-:-:S04]  /*01e0*/  USHF.R.U32.HI UR8, URZ, 0x1d, UR6 ;  /* 0x0000001dff087899 */ /* 0x000fc80008011606 */
[----:B------:R-:W-:-:S04]  /*01f0*/  IADD3 R6, P0, PT, R6, UR7, RZ ;  /* 0x0000000706067c10 */ /* 0x000fc8000ff1e0ff */
[----:B------:R-:W-:-:S05]  /*0200*/  IADD3.X R7, PT, PT, R7, UR8, RZ, P0, !PT ;  /* 0x0000000807077c10 */ /* 0x000fca00087fe4ff */
[----:B0-----:R-:W2:Y:S01]  /*0210*/  LDG.E.64 R4, desc[UR4][R6.64] ;  /* 0x0000000406047981 */ /* 0x001ea2000c1e1b00 */
[----:B------:R-:W-:-:S04]  /*0220*/  IADD3 R8, P0, PT, R8, UR7, RZ ;  /* 0x0000000708087c10 */ /* 0x000fc8000ff1e0ff */
[----:B------:R-:W-:Y:S01]  /*0230*/  IADD3.X R9, PT, PT, R9, UR8, RZ, P0, !PT ;  /* 0x0000000809097c10 */ /* 0x000fe200087fe4ff */
[----:B--2---:R-:W-:-:S07]  /*0240*/  DADD R4, R2, R4 ;  /* 0x0000000002047229 */ /* 0x004fce0000000004 */
[----:B------:R-:W-:Y:S01]  /*0250*/  STG.E.64 desc[UR4][R8.64], R4 ;  /* 0x0000000408007986 */ /* 0x000fe2000c101b04 */
[----:B------:R-:W-:Y:S05]  /*0260*/  EXIT ;  /* 0x000000000000794d */ /* 0x000fea0003800000 */
.L_x_39:
        /* <DEDUP_REMOVED lines=9> */
.L_x_48:


//--------------------- .text._Z21gpu_sum_scan_blellochPdPKdS_m --------------------------
	.section	.text._Z21gpu_sum_scan_blellochPdPKdS_m,"ax",@progbits
	.align	128
        .global         _Z21gpu_sum_scan_blellochPdPKdS_m
        .type           _Z21gpu_sum_scan_blellochPdPKdS_m,@function
        .size           _Z21gpu_sum_scan_blellochPdPKdS_m,(.L_x_49 - _Z21gpu_sum_scan_blellochPdPKdS_m)
        .other          _Z21gpu_sum_scan_blellochPdPKdS_m,@"STO_CUDA_ENTRY STV_DEFAULT"
_Z21gpu_sum_scan_blellochPdPKdS_m:
.text._Z21gpu_sum_scan_blellochPdPKdS_m:
[----:B------:R-:W-:Y:S01]  /*0000*/  LDC R1, c[0x0][0x37c] ;  /* 0x0000df00ff017b82 */ /* 0x000fe20000000800 */
[----:B------:R-:W0:Y:S07]  /*0010*/  S2R R13, SR_CTAID.X ;  /* 0x00000000000d7919 */ /* 0x000e2e0000002500 */
[----:B------:R-:W0:Y:S01]  /*0020*/  LDC R0, c[0x0][0x360] ;  /* 0x0000d800ff007b82 */ /* 0x000e220000000800 */
[----:B------:R-:W1:Y:S01]  /*0030*/  LDCU.64 UR10, c[0x0][0x398] ;  /* 0x00007300ff0a77ac */ /* 0x000e620008000a00 */
[----:B------:R-:W-:Y:S01]  /*0040*/  BSSY.RECONVERGENT B0, `(.L_x_40) ;  /* 0x0000020000007945 */ /* 0x000fe20003800200 */
[----:B------:R-:W2:Y:S01]  /*0050*/  S2R R15, SR_TID.X ;  /* 0x00000000000f7919 */ /* 0x000ea20000002100 */
[----:B------:R-:W-:Y:S01]  /*0060*/  UMOV UR4, 0x400 ;  /* 0x0000040000047882 */ /* 0x000fe20000000000 */
[----:B------:R-:W3:Y:S03]  /*0070*/  LDCU.64 UR8, c[0x0][0x358] ;  /* 0x00006b00ff0877ac */ /* 0x000ee60008000a00 */
[----:B------:R-:W4:Y:S01]  /*0080*/  S2UR UR5, SR_CgaCtaId ;  /* 0x00000000000579c3 */ /* 0x000f220000008800 */
[----:B0-----:R-:W-:Y:S01]  /*0090*/  IMAD R2, R0, R13, RZ ;  /* 0x0000000d00027224 */ /* 0x001fe200078e02ff */
[----:B----4-:R-:W-:-:S03]  /*00a0*/  ULEA UR4, UR5, UR4, 0x18 ;  /* 0x0000000405047291 */ /* 0x010fc6000f8ec0ff */
[----:B--2---:R-:W-:Y:S02]  /*00b0*/  IMAD R3, R2, 0x2, R15 ;  /* 0x0000000202037824 */ /* 0x004fe400078e020f */
[C---:B------:R-:W-:Y:S01]  /*00c0*/  VIADD R17, R15.reuse, 0x1 ;  /* 0x000000010f117836 */ /* 0x040fe20000000000 */
[----:B------:R-:W-:Y:S02]  /*00d0*/  LEA R5, R15, UR4, 0x3 ;  /* 0x000000040f057c11 */ /* 0x000fe4000f8e18ff */
[----:B-1----:R-:W-:Y:S01]  /*00e0*/  ISETP.GE.U32.AND P0, PT, R3, UR10, PT ;  /* 0x0000000a03007c0c */ /* 0x002fe2000bf06070 */
[----:B------:R-:W-:Y:S02]  /*00f0*/  IMAD.SHL.U32 R7, R17, 0x10, RZ ;  /* 0x0000001011077824 */ /* 0x000fe400078e00ff */
[----:B------:R-:W-:Y:S01]  /*0100*/  IMAD R2, R0, 0x8, R5 ;  /* 0x0000000800027824 */ /* 0x000fe200078e0205 */
[----:B------:R-:W-:Y:S01]  /*0110*/  ISETP.GE.U32.AND.EX P1, PT, RZ, UR11, PT, P0 ;  /* 0x0000000bff007c0c */ /* 0x000fe2000bf26100 */
[----:B------:R0:W-:Y:S03]  /*0120*/  STS.64 [R5], RZ ;  /* 0x000000ff05007388 */ /* 0x0001e60000000a00 */
[----:B------:R-:W-:Y:S01]  /*0130*/  P2R R6, PR, RZ, 0x2 ;  /* 0x00000002ff067803 */ /* 0x000fe20000000000 */
[----:B------:R0:W-:Y:S01]  /*0140*/  STS.64 [R2], RZ ;  /* 0x000000ff02007388 */ /* 0x0001e20000000a00 */
[----:B------:R-:W-:Y:S07]  /*0150*/  BAR.SYNC.DEFER_BLOCKING 0x0 ;  /* 0x0000000000007b1d */ /* 0x000fee0000010000 */
[----:B0--3--:R-:W-:Y:S05]  /*0160*/  @P1 BRA `(.L_x_41) ;  /* 0x0000000000341947 */ /* 0x009fea0003800000 */
[----:B------:R-:W0:Y:S01]  /*0170*/  LDCU.64 UR6, c[0x0][0x388] ;  /* 0x00007100ff0677ac */ /* 0x000e220008000a00 */
[----:B------:R-:W-:-:S04]  /*0180*/  IADD3 R4, P1, PT, R3, R0, RZ ;  /* 0x0000000003047210 */ /* 0x000fc80007f3e0ff */
[----:B------:R-:W-:Y:S01]  /*0190*/  ISETP.GE.U32.AND P0, PT, R4, UR10, PT ;  /* 0x0000000a04007c0c */ /* 0x000fe2000bf06070 */
[----:B------:R-:W-:-:S05]  /*01a0*/  IMAD.X R4, RZ, RZ, RZ, P1 ;  /* 0x000000ffff047224 */ /* 0x000fca00008e06ff */
[----:B------:R-:W-:Y:S02]  /*01b0*/  ISETP.GE.U32.AND.EX P0, PT, R4, UR11, PT, P0 ;  /* 0x0000000b04007c0c */ /* 0x000fe4000bf06100 */
[----:B0-----:R-:W-:-:S04]  /*01c0*/  LEA R8, P1, R3, UR6, 0x3 ;  /* 0x0000000603087c11 */ /* 0x001fc8000f8218ff */
[----:B------:R-:W-:-:S07]  /*01d0*/  LEA.HI.X R9, R3, UR7, RZ, 0x3, P1 ;  /* 0x0000000703097c11 */ /* 0x000fce00088f1cff */
[----:B------:R-:W-:-:S04]  /*01e0*/  @!P0 LEA R10, P1, R0, R8, 0x3 ;  /* 0x00000008000a8211 */ /* 0x000fc800078218ff */
[----:B------:R-:W-:Y:S02]  /*01f0*/  @!P0 LEA.HI.X R11, R0, R9, RZ, 0x3, P1 ;  /* 0x00000009000b8211 */ /* 0x000fe400008f1cff */
[----:B------:R-:W2:Y:S04]  /*0200*/  LDG.E.64 R8, desc[UR8][R8.64] ;  /* 0x0000000808087981 */ /* 0x000ea8000c1e1b00 */
[----:B------:R-:W3:Y:S04]  /*0210*/  @!P0 LDG.E.64 R10, desc[UR8][R10.64] ;  /* 0x000000080a0a8981 */ /* 0x000ee8000c1e1b00 */
[----:B--2---:R0:W-:Y:S04]  /*0220*/  STS.64 [R5], R8 ;  /* 0x0000000805007388 */ /* 0x0041e80000000a00 */
[----:B---3--:R0:W-:Y:S02]  /*0230*/  @!P0 STS.64 [R2], R10 ;  /* 0x0000000a02008388 */ /* 0x0081e40000000a00 */
.L_x_41:
[----:B------:R-:W-:Y:S05]  /*0240*/  BSYNC.RECONVERGENT B0 ;  /* 0x0000000000007941 */ /* 0x000fea0003800200 */
.L_x_40:
[----:B------:R-:W-:Y:S01]  /*0250*/  BAR.SYNC.DEFER_BLOCKING 0x0 ;  /* 0x0000000000007b1d */ /* 0x000fe20000010000 */
[----:B------:R-:W-:Y:S01]  /*0260*/  ISETP.GT.U32.AND P1, PT, R15, 0x1ff, PT ;  /* 0x000001ff0f00780c */ /* 0x000fe20003f24070 */
[----:B------:R-:W-:Y:S01]  /*0270*/  VIADD R4, R7, UR4 ;  /* 0x0000000407047c36 */ /* 0x000fe20008000000 */
[C---:B------:R-:W-:Y:S02]  /*0280*/  ISETP.GT.U32.AND P0, PT, R15.reuse, 0xff, PT ;  /* 0x000000ff0f00780c */ /* 0x040fe40003f04070 */
[----:B------:R-:W-:-:S03]  /*0290*/  ISETP.GT.U32.AND P2, PT, R15, 0xf, PT ;  /* 0x0000000f0f00780c */ /* 0x000fc60003f44070 */
[----:B------:R-:W1:Y:S01]  /*02a0*/  S2UR UR6, SR_CgaCtaId ;  /* 0x00000000000679c3 */ /* 0x000e620000008800 */
[C---:B------:R-:W-:Y:S01]  /*02b0*/  ISETP.GT.U32.AND P3, PT, R15.reuse, 0x7, PT ;  /* 0x000000070f00780c */ /* 0x040fe20003f64070 */
[----:B------:R-:W-:Y:S01]  /*02c0*/  UMOV UR5, 0x400 ;  /* 0x0000040000057882 */ /* 0x000fe20000000000 */
[C---:B------:R-:W-:Y:S02]  /*02d0*/  ISETP.GT.U32.AND P4, PT, R15.reuse, 0x3, PT ;  /* 0x000000030f00780c */ /* 0x040fe40003f84070 */
[C---:B------:R-:W-:Y:S02]  /*02e0*/  ISETP.GT.U32.AND P5, PT, R15.reuse, 0x1, PT ;  /* 0x000000010f00780c */ /* 0x040fe40003fa4070 */
[----:B------:R-:W-:Y:S01]  /*02f0*/  ISETP.NE.AND P6, PT, R15, RZ, PT ;  /* 0x000000ff0f00720c */ /* 0x000fe20003fc5270 */
[--C-:B------:R-:W-:Y:S01]  /*0300*/  @!P1 IMAD.IADD R12, R7, 0x1, R4.reuse ;  /* 0x00000001070c9824 */ /* 0x100fe200078e0204 */
[C---:B------:R-:W-:Y:S01]  /*0310*/  @!P0 LEA R14, R15.reuse, UR4, 0x6 ;  /* 0x000000040f0e8c11 */ /* 0x040fe2000f8e30ff */
[----:B------:R-:W-:-:S02]  /*0320*/  @!P0 IMAD R16, R15, 0x30, R4 ;  /* 0x000000300f108824 */ /* 0x000fc400078e0204 */
[C-C-:B------:R-:W-:Y:S02]  /*0330*/  @!P0 IMAD R23, R15.reuse, 0x30, R4.reuse ;  /* 0x000000300f178824 */ /* 0x140fe400078e0204 */
[C-C-:B------:R-:W-:Y:S01]  /*0340*/  @!P2 IMAD R25, R15.reuse, 0x3f0, R4.reuse ;  /* 0x000003f00f19a824 */ /* 0x140fe200078e0204 */
[----:B0-----:R-:W0:Y:S03]  /*0350*/  LDS.128 R8, [R7+UR4+-0x10] ;  /* 0xfffff00407087984 */ /* 0x001e260008000c00 */
[C-C-:B------:R-:W-:Y:S02]  /*0360*/  @!P5 IMAD R22, R15.reuse, 0x1ff0, R4.reuse ;  /* 0x00001ff00f16d824 */ /* 0x140fe400078e0204 */
[C-C-:B------:R-:W-:Y:S02]  /*0370*/  @!P5 IMAD R27, R15.reuse, 0x1ff0, R4.reuse ;  /* 0x00001ff00f1bd824 */ /* 0x140fe400078e0204 */
[----:B------:R-:W-:Y:S01]  /*0380*/  @!P5 IMAD R24, R15, 0x1ff0, R4 ;  /* 0x00001ff00f18d824 */ /* 0x000fe200078e0204 */
[----:B-1----:R-:W-:Y:S01]  /*0390*/  ULEA UR5, UR6, UR5, 0x18 ;  /* 0x0000000506057291 */ /* 0x002fe2000f8ec0ff */
[----:B0-----:R-:W-:Y:S01]  /*03a0*/  DADD R18, R8, R10 ;  /* 0x0000000008127229 */ /* 0x001fe2000000000a */
[----:B------:R-:W-:Y:S09]  /*03b0*/  BAR.SYNC.DEFER_BLOCKING 0x0 ;  /* 0x0000000000007b1d */ /* 0x000ff20000010000 */
[----:B------:R-:W-:-:S02]  /*03c0*/  IMAD.MOV.U32 R10, RZ, RZ, R18 ;  /* 0x000000ffff0a7224 */ /* 0x000fc400078e0012 */
[----:B------:R-:W-:Y:S01]  /*03d0*/  IMAD.MOV.U32 R11, RZ, RZ, R19 ;  /* 0x000000ffff0b7224 */ /* 0x000fe200078e0013 */
[----:B------:R-:W-:Y:S01]  /*03e0*/  STS.64 [R7+UR4+-0x8], R18 ;  /* 0xfffff81207007988 */ /* 0x000fe20008000a04 */
[----:B------:R-:W-:Y:S06]  /*03f0*/  BAR.SYNC.DEFER_BLOCKING 0x0 ;  /* 0x0000000000007b1d */ /* 0x000fec0000010000 */
[----:B------:R-:W-:Y:S04]  /*0400*/  @!P1 LDS.64 R8, [R12+-0x18] ;  /* 0xffffe8000c089984 */ /* 0x000fe80000000a00 */
[----:B------:R-:W0:Y:S02]  /*0410*/  @!P1 LDS.64 R20, [R12+-0x8] ;  /* 0xfffff8000c149984 */ /* 0x000e240000000a00 */
[----:B0-----:R-:W-:Y:S01]  /*0420*/  @!P1 DADD R10, R8, R20 ;  /* 0x00000000080a9229 */ /* 0x001fe20000000014 */
[----:B------:R-:W-:Y:S01]  /*0430*/  BAR.SYNC.DEFER_BLOCKING 0x0 ;  /* 0x0000000000007b1d */ /* 0x000fe20000010000 */
[----:B------:R-:W-:-:S05]  /*0440*/  @!P1 IMAD.IADD R21, R7, 0x1, R4 ;  /* 0x0000000107159824 */ /* 0x000fca00078e0204 */
[----:B------:R0:W-:Y:S02]  /*0450*/  @!P1 STS.64 [R21+-0x8], R10 ;  /* 0xfffff80a15009388 */ /* 0x0001e40000000a00 */
[----:B------:R-:W-:Y:S01]  /*0460*/  BAR.SYNC.DEFER_BLOCKING 0x0 ;  /* 0x0000000000007b1d */ /* 0x000fe20000010000 */
[----:B------:R-:W-:-:S13]  /*0470*/  ISETP.GT.U32.AND P1, PT, R15, 0x7f, PT ;  /* 0x0000007f0f00780c */ /* 0x000fda0003f24070 */
[C---:B------:R-:W-:Y:S01]  /*0480*/  @!P1 LEA R12, R15.reuse, UR4, 0x7 ;  /* 0x000000040f0c9c11 */ /* 0x040fe2000f8e38ff */
[C-C-:B------:R-:W-:Y:S02]  /*0490*/  @!P1 IMAD R20, R15.reuse, 0x70, R4.reuse ;  /* 0x000000700f149824 */ /* 0x140fe400078e0204 */
[C-C-:B0-----:R-:W-:Y:S01]  /*04a0*/  @!P1 IMAD R21, R15.reuse, 0x70, R4.reuse ;  /* 0x000000700f159824 */ /* 0x141fe200078e0204 */
[----:B------:R-:W-:Y:S04]  /*04b0*/  @!P0 LDS.64 R8, [R14+0x18] ;  /* 0x000018000e088984 */ /* 0x000fe80000000a00 */
[----:B------:R0:W1:Y:S02]  /*04c0*/  @!P0 LDS.64 R18, [R16+0x28] ;  /* 0x0000280010128984 */ /* 0x0000640000000a00 */
[C---:B0-----:R-:W-:Y:S01]  /*04d0*/  @!P2 IMAD R16, R15.reuse, 0x3f0, R4 ;  /* 0x000003f00f10a824 */ /* 0x041fe200078e0204 */
[----:B-1----:R-:W-:Y:S01]  /*04e0*/  @!P0 DADD R10, R8, R18 ;  /* 0x00000000080a8229 */ /* 0x002fe20000000012 */
[----:B------:R-:W-:Y:S06]  /*04f0*/  BAR.SYNC.DEFER_BLOCKING 0x0 ;  /* 0x0000000000007b1d */ /* 0x000fec0000010000 */
[----:B------:R-:W-:Y:S02]  /*0500*/  @!P0 STS.64 [R23+0x28], R10 ;  /* 0x0000280a17008388 */ /* 0x000fe40000000a00 */
[----:B------:R-:W-:Y:S01]  /*0510*/  BAR.SYNC.DEFER_BLOCKING 0x0 ;  /* 0x0000000000007b1d */ /* 0x000fe20000010000 */
[----:B------:R-:W-:-:S13]  /*0520*/  ISETP.GT.U32.AND P0, PT, R15, 0x3f, PT ;  /* 0x0000003f0f00780c */ /* 0x000fda0003f04070 */
[C---:B------:R-:W-:Y:S01]  /*0530*/  @!P0 IMAD R14, R15.reuse, 0xf0, R4 ;  /* 0x000000f00f0e8824 */ /* 0x040fe200078e0204 */
[----:B------:R-:W-:Y:S04]  /*0540*/  @!P1 LDS.64 R8, [R12+0x38] ;  /* 0x000038000c089984 */ /* 0x000fe80000000a00 */
[----:B------:R-:W0:Y:S02]  /*0550*/  @!P1 LDS.64 R18, [R20+0x68] ;  /* 0x0000680014129984 */ /* 0x000e240000000a00 */
[----:B0-----:R-:W-:Y:S01]  /*0560*/  @!P1 DADD R10, R8, R18 ;  /* 0x00000000080a9229 */ /* 0x001fe20000000012 */
[----:B------:R-:W-:Y:S01]  /*0570*/  BAR.SYNC.DEFER_BLOCKING 0x0 ;  /* 0x0000000000007b1d */ /* 0x000fe20000010000 */
[----:B------:R-:W-:-:S05]  /*0580*/  @!P0 LEA R8, R15, UR4, 0x8 ;  /* 0x000000040f088c11 */ /* 0x000fca000f8e40ff */
[----:B------:R-:W-:Y:S02]  /*0590*/  @!P1 STS.64 [R21+0x68], R10 ;  /* 0x0000680a15009388 */ /* 0x000fe40000000a00 */
[----:B------:R-:W-:Y:S01]  /*05a0*/  BAR.SYNC.DEFER_BLOCKING 0x0 ;  /* 0x0000000000007b1d */ /* 0x000fe20000010000 */
[----:B------:R-:W-:-:S13]  /*05b0*/  ISETP.GT.U32.AND P1, PT, R15, 0x1f, PT ;  /* 0x0000001f0f00780c */ /* 0x000fda0003f24070 */
[C-C-:B------:R-:W-:Y:S02]  /*05c0*/  @!P1 IMAD R12, R15.reuse, 0x1f0, R4.reuse ;  /* 0x000001f00f0c9824 */ /* 0x140fe400078e0204 */
[C-C-:B------:R-:W-:Y:S01]  /*05d0*/  @!P1 IMAD R23, R15.reuse, 0x1f0, R4.reuse ;  /* 0x000001f00f179824 */ /* 0x140fe200078e0204 */
[----:B------:R-:W-:Y:S04]  /*05e0*/  @!P0 LDS.64 R8, [R8+0x78] ;  /* 0x0000780008088984 */ /* 0x000fe80000000a00 */
[----:B------:R0:W1:Y:S02]  /*05f0*/  @!P0 LDS.64 R18, [R14+0xe8] ;  /* 0x0000e8000e128984 */ /* 0x0000640000000a00 */
[C---:B0-----:R-:W-:Y:S01]  /*0600*/  @!P2 LEA R14, R15.reuse, UR4, 0xa ;  /* 0x000000040f0eac11 */ /* 0x041fe2000f8e50ff */
[----:B-1----:R-:W-:Y:S01]  /*0610*/  @!P0 DADD R10, R8, R18 ;  /* 0x00000000080a8229 */ /* 0x002fe20000000012 */
[C---:B------:R-:W-:Y:S01]  /*0620*/  @!P0 IMAD R9, R15.reuse, 0xf0, R4 ;  /* 0x000000f00f098824 */ /* 0x040fe200078e0204 */
[----:B------:R-:W-:Y:S01]  /*0630*/  BAR.SYNC.DEFER_BLOCKING 0x0 ;  /* 0x0000000000007b1d */ /* 0x000fe20000010000 */
[----:B------:R-:W-:-:S02]  /*0640*/  @!P1 LEA R18, R15, UR4, 0x9 ;  /* 0x000000040f129c11 */ /* 0x000fc4000f8e48ff */
[----:B------:R-:W-:-:S03]  /*0650*/  P2R R8, PR, RZ, 0x2 ;  /* 0x00000002ff087803 */ /* 0x000fc60000000000 */
[----:B------:R0:W-:Y:S02]  /*0660*/  @!P0 STS.64 [R9+0xe8], R10 ;  /* 0x0000e80a09008388 */ /* 0x0001e40000000a00 */
[----:B------:R-:W-:Y:S01]  /*0670*/  BAR.SYNC.DEFER_BLOCKING 0x0 ;  /* 0x0000000000007b1d */ /* 0x000fe20000010000 */
[----:B0-----:R-:W-:Y:S02]  /*0680*/  P2R R9, PR, RZ, 0x1 ;  /* 0x00000001ff097803 */ /* 0x001fe40000000000 */
[----:B------:R-:W-:-:S03]  /*0690*/  ISETP.GT.U32.AND P0, PT, R15, 0xff, PT ;  /* 0x000000ff0f00780c */ /* 0x000fc60003f04070 */
[----:B------:R-:W-:Y:S04]  /*06a0*/  @!P1 LDS.64 R18, [R18+0xf8] ;  /* 0x0000f80012129984 */ /* 0x000fe80000000a00 */
[----:B------:R0:W1:Y:S02]  /*06b0*/  @!P1 LDS.64 R20, [R12+0x1e8] ;  /* 0x0001e8000c149984 */ /* 0x0000640000000a00 */
[C---:B0-----:R-:W-:Y:S01]  /*06c0*/  @!P4 LEA R12, R15.reuse, UR5, 0xc ;  /* 0x000000050f0ccc11 */ /* 0x041fe2000f8e60ff */
[----:B-1----:R-:W-:Y:S01]  /*06d0*/  @!P1 DADD R10, R18, R20 ;  /* 0x00000000120a9229 */ /* 0x002fe20000000014 */
[----:B------:R-:W-:Y:S06]  /*06e0*/  BAR.SYNC.DEFER_BLOCKING 0x0 ;  /* 0x0000000000007b1d */ /* 0x000fec0000010000 */
[----:B------:R0:W-:Y:S02]  /*06f0*/  @!P1 STS.64 [R23+0x1e8], R10 ;  /* 0x0001e80a17009388 */ /* 0x0001e40000000a00 */
[----:B------:R-:W-:Y:S01]  /*0700*/  BAR.SYNC.DEFER_BLOCKING 0x0 ;  /* 0x0000000000007b1d */ /* 0x000fe20000010000 */
[C---:B------:R-:W-:Y:S01]  /*0710*/  ISETP.GT.U32.AND P1, PT, R15.reuse, 0x1ff, PT ;  /* 0x000001ff0f00780c */ /* 0x040fe20003f24070 */
[----:B0-----:R-:W-:-:S04]  /*0720*/  @!P3 IMAD R23, R15, 0x7f0, R4 ;  /* 0x000007f00f17b824 */ /* 0x001fc800078e0204 */
[----:B------:R0:W-:Y:S04]  /*0730*/  @!P2 LDS.64 R20, [R14+0x1f8] ;  /* 0x0001f8000e14a984 */ /* 0x0001e80000000a00 */
[----:B------:R1:W2:Y:S01]  /*0740*/  @!P2 LDS.64 R18, [R16+0x3e8] ;  /* 0x0003e8001012a984 */ /* 0x0002a20000000a00 */
[C-C-:B0-----:R-:W-:Y:S01]  /*0750*/  @!P4 IMAD R14, R15.reuse, 0xff0, R4.reuse ;  /* 0x00000ff00f0ec824 */ /* 0x141fe200078e0204 */
[C---:B-1----:R-:W-:Y:S01]  /*0760*/  @!P5 LEA R16, R15.reuse, UR5, 0xd ;  /* 0x000000050f10dc11 */ /* 0x042fe2000f8e68ff */
[----:B--2---:R-:W-:Y:S01]  /*0770*/  @!P2 DADD R10, R20, R18 ;  /* 0x00000000140aa229 */ /* 0x004fe20000000012 */
[----:B------:R-:W-:Y:S01]  /*0780*/  BAR.SYNC.DEFER_BLOCKING 0x0 ;  /* 0x0000000000007b1d */ /* 0x000fe20000010000 */
[C---:B------:R-:W-:Y:S01]  /*0790*/  @!P3 LEA R20, R15.reuse, UR4, 0xb ;  /* 0x000000040f14bc11 */ /* 0x040fe2000f8e58ff */
[----:B------:R-:W-:-:S04]  /*07a0*/  @!P3 IMAD R18, R15, 0x7f0, R4 ;  /* 0x000007f00f12b824 */ /* 0x000fc800078e0204 */
[----:B------:R0:W-:Y:S02]  /*07b0*/  @!P2 STS.64 [R25+0x3e8], R10 ;  /* 0x0003e80a1900a388 */ /* 0x0001e40000000a00 */
[----:B------:R-:W-:Y:S01]  /*07c0*/  BAR.SYNC.DEFER_BLOCKING 0x0 ;  /* 0x0000000000007b1d */ /* 0x000fe20000010000 */
[----:B0-----:R-:W-:-:S05]  /*07d0*/  @!P4 IMAD R25, R15, 0xff0, R4 ;  /* 0x00000ff00f19c824 */ /* 0x001fca00078e0204 */
[----:B------:R-:W-:Y:S04]  /*07e0*/  @!P3 LDS.64 R20, [R20+0x3f8] ;  /* 0x0003f8001414b984 */ /* 0x000fe80000000a00 */
[----:B------:R-:W0:Y:S02]  /*07f0*/  @!P3 LDS.64 R18, [R18+0x7e8] ;  /* 0x0007e8001212b984 */ /* 0x000e240000000a00 */
[----:B0-----:R-:W-:Y:S01]  /*0800*/  @!P3 DADD R10, R20, R18 ;  /* 0x00000000140ab229 */ /* 0x001fe20000000012 */
[----:B------:R-:W-:Y:S06]  /*0810*/  BAR.SYNC.DEFER_BLOCKING 0x0 ;  /* 0x0000000000007b1d */ /* 0x000fec0000010000 */
[----:B------:R0:W-:Y:S02]  /*0820*/  @!P3 STS.64 [R23+0x7e8], R10 ;  /* 0x0007e80a1700b388 */ /* 0x0001e40000000a00 */
[----:B------:R-:W-:Y:S01]  /*0830*/  BAR.SYNC.DEFER_BLOCKING 0x0 ;  /* 0x0000000000007b1d */ /* 0x000fe20000010000 */
[----:B0-----:R-:W-:-:S05]  /*0840*/  IMAD R23, R17, 0x3ff0, R4 ;  /* 0x00003ff011177824 */ /* 0x001fca00078e0204 */
[----:B------:R0:W-:Y:S04]  /*0850*/  @!P4 LDS.64 R18, [R12+0x7f8] ;  /* 0x0007f8000c12c984 */ /* 0x0001e80000000a00 */
[----:B------:R1:W2:Y:S01]  /*0860*/  @!P4 LDS.64 R20, [R14+0xfe8] ;  /* 0x000fe8000e14c984 */ /* 0x0002a20000000a00 */
[C---:B0-----:R-:W-:Y:S01]  /*0870*/  IMAD.SHL.U32 R12, R17.reuse, 0x8, RZ ;  /* 0x00000008110c7824 */ /* 0x041fe200078e00ff */
[C---:B-1----:R-:W-:Y:S01]  /*0880*/  LEA R14, R17.reuse, 0xfffffffe, 0x1 ;  /* 0xfffffffe110e7811 */ /* 0x042fe200078e08ff */
[----:B--2---:R-:W-:Y:S01]  /*0890*/  @!P4 DADD R10, R18, R20 ;  /* 0x00000000120ac229 */ /* 0x004fe20000000014 */
[----:B------:R-:W-:Y:S06]  /*08a0*/  BAR.SYNC.DEFER_BLOCKING 0x0 ;  /* 0x0000000000007b1d */ /* 0x000fec0000010000 */
[----:B------:R-:W-:Y:S02]  /*08b0*/  @!P4 STS.64 [R25+0xfe8], R10 ;  /* 0x000fe80a1900c388 */ /* 0x000fe40000000a00 */
[----:B------:R-:W-:Y:S06]  /*08c0*/  BAR.SYNC.DEFER_BLOCKING 0x0 ;  /* 0x0000000000007b1d */ /* 0x000fec0000010000 */
[----:B------:R0:W-:Y:S04]  /*08d0*/  @!P5 LDS.64 R18, [R16+0xff8] ;  /* 0x000ff8001012d984 */ /* 0x0001e80000000a00 */
[----:B------:R1:W2:Y:S01]  /*08e0*/  @!P5 LDS.64 R20, [R22+0x1fe8] ;  /* 0x001fe8001614d984 */ /* 0x0002a20000000a00 */
[----:B0-----:R-:W-:-:S02]  /*08f0*/  IMAD.SHL.U32 R16, R17, 0x4, RZ ;  /* 0x0000000411107824 */ /* 0x001fc400078e00ff */
[----:B-1----:R-:W-:-:S03]  /*0900*/  IMAD.SHL.U32 R22, R17, 0x400, RZ ;  /* 0x0000040011167824 */ /* 0x002fc600078e00ff */
[----:B------:R-:W-:Y:S01]  /*0910*/  @!P1 IADD3 R14, PT, PT, R16, -0x3, RZ ;  /* 0xfffffffd100e9810 */ /* 0x000fe20007ffe0ff */
[----:B------:R-:W-:Y:S01]  /*0920*/  @!P0 VIADD R14, R12, 0xfffffffb ;  /* 0xfffffffb0c0e8836 */ /* 0x000fe20000000000 */
[----:B------:R-:W-:Y:S01]  /*0930*/  BAR.SYNC.DEFER_BLOCKING 0x0 ;  /* 0x0000000000007b1d */ /* 0x000fe20000010000 */
[----:B------:R-:W-:Y:S02]  /*0940*/  ISETP.GT.U32.AND P0, PT, R15, 0x7f, PT ;  /* 0x0000007f0f00780c */ /* 0x000fe40003f04070 */
[----:B------:R-:W-:-:S11]  /*0950*/  ISETP.NE.AND P1, PT, R8, RZ, PT ;  /* 0x000000ff0800720c */ /* 0x000fd60003f25270 */
[----:B------:R-:W-:Y:S01]  /*0960*/  @!P0 VIADD R14, R7, 0xfffffff7 ;  /* 0xfffffff7070e8836 */ /* 0x000fe20000000000 */
[----:B------:R-:W-:-:S13]  /*0970*/  ISETP.NE.AND P0, PT, R9, RZ, PT ;  /* 0x000000ff0900720c */ /* 0x000fda0003f05270 */
[----:B------:R-:W-:Y:S01]  /*0980*/  @!P0 IMAD R29, R15, 0xf0, R4 ;  /* 0x000000f00f1d8824 */ /* 0x000fe200078e0204 */
[----:B--2---:R-:W-:-:S07]  /*0990*/  @!P5 DADD R10, R18, R20 ;  /* 0x00000000120ad229 */ /* 0x004fce0000000014 */
[----:B------:R0:W-:Y:S01]  /*09a0*/  @!P5 STS.64 [R27+0x1fe8], R10 ;  /* 0x001fe80a1b00d388 */ /* 0x0001e20000000a00 */
[----:B------:R-:W-:Y:S01]  /*09b0*/  BAR.SYNC.DEFER_BLOCKING 0x0 ;  /* 0x0000000000007b1d */ /* 0x000fe20000010000 */
[----:B0-----:R-:W-:-:S05]  /*09c0*/  @!P1 IMAD R27, R15, 0x1f0, R4 ;  /* 0x000001f00f1b9824 */ /* 0x001fca00078e0204 */
[----:B------:R-:W-:Y:S04]  /*09d0*/  @!P6 LDS.64 R18, [UR5+0x1ff8] ;  /* 0x001ff805ff12e984 */ /* 0x000fe80008000a00 */
[----:B------:R-:W0:Y:S02]  /*09e0*/  @!P6 LDS.64 R20, [R23+-0x8] ;  /* 0xfffff8001714e984 */ /* 0x000e240000000a00 */
[----:B0-----:R-:W-:Y:S01]  /*09f0*/  @!P6 DADD R10, R18, R20 ;  /* 0x00000000120ae229 */ /* 0x001fe20000000014 */
[----:B------:R-:W-:Y:S08]  /*0a00*/  BAR.SYNC.DEFER_BLOCKING 0x0 ;  /* 0x0000000000007b1d */ /* 0x000ff00000010000 */
[----:B------:R-:W0:Y:S01]  /*0a10*/  @!P6 LDC.64 R20, c[0x0][0x390] ;  /* 0x0000e400ff14eb82 */ /* 0x000e220000000a00 */
[----:B------:R1:W-:Y:S07]  /*0a20*/  @!P6 STS.64 [R23+-0x8], R10 ;  /* 0xfffff80a1700e388 */ /* 0x0003ee0000000a00 */
[----:B------:R-:W-:Y:S01]  /*0a30*/  BAR.SYNC.DEFER_BLOCKING 0x0 ;  /* 0x0000000000007b1d */ /* 0x000fe20000010000 */
[----:B0-----:R-:W-:Y:S01]  /*0a40*/  @!P6 IMAD.WIDE.U32 R20, R13, 0x8, R20 ;  /* 0x000000080d14e825 */ /* 0x001fe200078e0014 */
[----:B------:R-:W-:-:S03]  /*0a50*/  CS2R R12, SRZ ;  /* 0x00000000000c7805 */ /* 0x000fc6000001ff00 */
[----:B-1----:R-:W-:-:S04]  /*0a60*/  IMAD.SHL.U32 R10, R17, 0x20, RZ ;  /* 0x00000020110a7824 */ /* 0x002fc800078e00ff */
[----:B------:R-:W-:Y:S02]  /*0a70*/  @!P0 VIADD R14, R10, 0xffffffef ;  /* 0xffffffef0a0e8836 */ /* 0x000fe40000000000 */
[----:B------:R-:W-:-:S04]  /*0a80*/  IMAD.SHL.U32 R10, R17, 0x40, RZ ;  /* 0x00000040110a7824 */ /* 0x000fc800078e00ff */
[----:B------:R-:W-:Y:S02]  /*0a90*/  @!P1 VIADD R14, R10, 0xffffffdf ;  /* 0xffffffdf0a0e9836 */ /* 0x000fe40000000000 */
[C---:B------:R-:W-:Y:S01]  /*0aa0*/  IMAD.SHL.U32 R10, R17.reuse, 0x80, RZ ;  /* 0x00000080110a7824 */ /* 0x040fe200078e00ff */
[----:B------:R-:W0:Y:S03]  /*0ab0*/  @!P6 LDS.64 R18, [R23+-0x8] ;  /* 0xfffff8001712e984 */ /* 0x000e260000000a00 */
[----:B------:R-:W-:Y:S02]  /*0ac0*/  @!P2 VIADD R14, R10, 0xffffffbf ;  /* 0xffffffbf0a0ea836 */ /* 0x000fe40000000000 */
[C---:B------:R-:W-:Y:S01]  /*0ad0*/  IMAD.SHL.U32 R10, R17.reuse, 0x100, RZ ;  /* 0x00000100110a7824 */ /* 0x040fe200078e00ff */
[----:B------:R-:W-:Y:S04]  /*0ae0*/  @!P6 STS.64 [R23+-0x8], RZ ;  /* 0xfffff8ff1700e388 */ /* 0x000fe80000000a00 */
[----:B------:R-:W-:Y:S01]  /*0af0*/  @!P3 IADD3 R14, PT, PT, R10, -0x81, RZ ;  /* 0xffffff7f0a0eb810 */ /* 0x000fe20007ffe0ff */
[----:B------:R-:W-:-:S04]  /*0b00*/  IMAD.SHL.U32 R10, R17, 0x200, RZ ;  /* 0x00000200110a7824 */ /* 0x000fc800078e00ff */
[----:B------:R-:W-:Y:S01]  /*0b10*/  @!P4 VIADD R14, R10, 0xfffffeff ;  /* 0xfffffeff0a0ec836 */ /* 0x000fe20000000000 */
[----:B------:R-:W-:Y:S01]  /*0b20*/  CS2R R10, SRZ ;  /* 0x00000000000a7805 */ /* 0x000fe2000001ff00 */
[----:B------:R-:W-:Y:S02]  /*0b30*/  @!P5 VIADD R14, R22, 0xfffffdff ;  /* 0xfffffdff160ed836 */ /* 0x000fe40000000000 */
[----:B------:R-:W-:Y:S01]  /*0b40*/  @!P6 IMAD.MOV.U32 R14, RZ, RZ, 0x3ff ;  /* 0x000003ffff0ee424 */ /* 0x000fe200078e00ff */
[----:B------:R-:W-:-:S04]  /*0b50*/  @!P6 LEA R14, R17, 0xfffffbff, 0xb ;  /* 0xfffffbff110ee811 */ /* 0x000fc800078e58ff */
[----:B------:R-:W-:Y:S01]  /*0b60*/  @!P6 LEA R17, R14, UR5, 0x3 ;  /* 0x000000050e11ec11 */ /* 0x000fe2000f8e18ff */
[----:B------:R-:W-:-:S05]  /*0b70*/  @!P5 VIADD R14, R22, 0xfffffdff ;  /* 0xfffffdff160ed836 */ /* 0x000fca0000000000 */
[----:B------:R-:W-:Y:S01]  /*0b80*/  @!P5 LEA R25, R14, UR5, 0x3 ;  /* 0x000000050e19dc11 */ /* 0x000fe2000f8e18ff */
[----:B0-----:R0:W-:Y:S01]  /*0b90*/  @!P6 STG.E.64 desc[UR8][R20.64], R18 ;  /* 0x000000121400e986 */ /* 0x0011e2000c101b08 */
[----:B------:R-:W-:Y:S01]  /*0ba0*/  BAR.SYNC.DEFER_BLOCKING 0x0 ;  /* 0x0000000000007b1d */ /* 0x000fe20000010000 */
[----:B0-----:R-:W-:-:S05]  /*0bb0*/  CS2R R18, SRZ ;  /* 0x0000000000127805 */ /* 0x001fca000001ff00 */
[----:B------:R-:W0:Y:S04]  /*0bc0*/  @!P6 LDS.64 R12, [R23+-0x8] ;  /* 0xfffff800170ce984 */ /* 0x000e280000000a00 */
[----:B------:R-:W1:Y:S01]  /*0bd0*/  @!P6 LDS.64 R8, [R23+-0x2008] ;  /* 0xffdff8001708e984 */ /* 0x000e620000000a00 */
[----:B------:R-:W-:Y:S06]  /*0be0*/  BAR.SYNC.DEFER_BLOCKING 0x0 ;  /* 0x0000000000007b1d */ /* 0x000fec0000010000 */
[----:B0-----:R0:W-:Y:S01]  /*0bf0*/  @!P6 STS.64 [R17], R12 ;  /* 0x0000000c1100e388 */ /* 0x0011e20000000a00 */
[----:B-1----:R-:W-:Y:S01]  /*0c00*/  @!P6 DADD R10, R12, R8 ;  /* 0x000000000c0ae229 */ /* 0x002fe20000000008 */
[----:B------:R-:W-:-:S06]  /*0c10*/  CS2R R8, SRZ ;  /* 0x0000000000087805 */ /* 0x000fcc000001ff00 */
[----:B------:R1:W-:Y:S01]  /*0c20*/  @!P6 STS.64 [R23+-0x8], R10 ;  /* 0xfffff80a1700e388 */ /* 0x0003e20000000a00 */
[C-C-:B0-----:R-:W-:Y:S01]  /*0c30*/  @!P5 IMAD R13, R15.reuse, 0x1ff0, R4.reuse ;  /* 0x00001ff00f0dd824 */ /* 0x141fe200078e0204 */
[----:B------:R-:W-:Y:S01]  /*0c40*/  BAR.SYNC.DEFER_BLOCKING 0x0 ;  /* 0x0000000000007b1d */ /* 0x000fe20000010000 */
[C---:B------:R-:W-:Y:S01]  /*0c50*/  @!P4 IMAD R17, R15.reuse, 0xff0, R4 ;  /* 0x00000ff00f11c824 */ /* 0x040fe200078e0204 */
[C---:B------:R-:W-:Y:S01]  /*0c60*/  ISETP.GT.U32.AND P6, PT, R15.reuse, 0x7f, PT ;  /* 0x0000007f0f00780c */ /* 0x040fe20003fc4070 */
[----:B------:R-:W-:Y:S01]  /*0c70*/  VIADD R12, R15, 0x1 ;  /* 0x000000010f0c7836 */ /* 0x000fe20000000000 */
[----:B-1----:R-:W-:Y:S02]  /*0c80*/  CS2R R10, SRZ ;  /* 0x00000000000a7805 */ /* 0x002fe4000001ff00 */
[----:B------:R-:W0:Y:S04]  /*0c90*/  @!P5 LDS.64 R8, [R24+0x1fe8] ;  /* 0x001fe8001808d984 */ /* 0x000e280000000a00 */
[----:B------:R1:W2:Y:S01]  /*0ca0*/  @!P5 LDS.64 R20, [R24+0xfe8] ;  /* 0x000fe8001814d984 */ /* 0x0002a20000000a00 */
[----:B------:R-:W-:Y:S01]  /*0cb0*/  BAR.SYNC.DEFER_BLOCKING 0x0 ;  /* 0x0000000000007b1d */ /* 0x000fe20000010000 */
[----:B-1----:R-:W-:-:S04]  /*0cc0*/  IMAD.SHL.U32 R24, R12, 0x200, RZ ;  /* 0x000002000c187824 */ /* 0x002fc800078e00ff */
[----:B------:R-:W-:Y:S01]  /*0cd0*/  @!P4 VIADD R14, R24, 0xfffffeff ;  /* 0xfffffeff180ec836 */ /* 0x000fe20000000000 */
[----:B------:R-:W-:Y:S01]  /*0ce0*/  SHF.L.U32 R24, R12, 0x8, RZ ;  /* 0x000000080c187819 */ /* 0x000fe200000006ff */
[----:B0-----:R0:W-:Y:S01]  /*0cf0*/  @!P5 STS.64 [R25], R8 ;  /* 0x000000081900d388 */ /* 0x0011e20000000a00 */
[----:B--2---:R-:W-:Y:S01]  /*0d00*/  @!P5 DADD R18, R8, R20 ;  /* 0x000000000812d229 */ /* 0x004fe20000000014 */
[----:B------:R-:W-:-:S06]  /*0d10*/  CS2R R20, SRZ ;  /* 0x0000000000147805 */ /* 0x000fcc000001ff00 */
[----:B------:R1:W-:Y:S01]  /*0d20*/  @!P5 STS.64 [R13+0x1fe8], R18 ;  /* 0x001fe8120d00d388 */ /* 0x0003e20000000a00 */
[C-C-:B0-----:R-:W-:Y:S01]  /*0d30*/  @!P4 IMAD R25, R15.reuse, 0xff0, R4.reuse ;  /* 0x00000ff00f19c824 */ /* 0x141fe200078e0204 */
[----:B------:R-:W-:Y:S01]  /*0d40*/  CS2R R8, SRZ ;  /* 0x0000000000087805 */ /* 0x000fe2000001ff00 */
[----:B------:R-:W-:Y:S01]  /*0d50*/  BAR.SYNC.DEFER_BLOCKING 0x0 ;  /* 0x0000000000007b1d */ /* 0x000fe20000010000 */
[C---:B------:R-:W-:Y:S02]  /*0d60*/  ISETP.GT.U32.AND P5, PT, R15.reuse, 0x1ff, PT ;  /* 0x000001ff0f00780c */ /* 0x040fe40003fa4070 */
[----:B-1----:R-:W-:Y:S01]  /*0d70*/  @!P4 LEA R13, R14, UR5, 0x3 ;  /* 0x000000050e0dcc11 */ /* 0x002fe2000f8e18ff */
[----:B------:R-:W-:Y:S02]  /*0d80*/  @!P3 VIADD R14, R24, 0xffffff7f ;  /* 0xffffff7f180eb836 */ /* 0x000fe40000000000 */
[----:B------:R-:W-:Y:S01]  /*0d90*/  IMAD.SHL.U32 R24, R12, 0x80, RZ ;  /* 0x000000800c187824 */ /* 0x000fe200078e00ff */
[----:B------:R-:W0:Y:S04]  /*0da0*/  @!P4 LDS.64 R10, [R17+0xfe8] ;  /* 0x000fe800110ac984 */ /* 0x000e280000000a00 */
[----:B------:R1:W2:Y:S01]  /*0db0*/  @!P4 LDS.64 R22, [R17+0x7e8] ;  /* 0x0007e8001116c984 */ /* 0x0002a20000000a00 */
[----:B------:R-:W-:Y:S01]  /*0dc0*/  BAR.SYNC.DEFER_BLOCKING 0x0 ;  /* 0x0000000000007b1d */ /* 0x000fe20000010000 */
[----:B-1----:R-:W-:-:S05]  /*0dd0*/  @!P3 IMAD R17, R15, 0x7f0, R4 ;  /* 0x000007f00f11b824 */ /* 0x002fca00078e0204 */
[----:B0-----:R0:W-:Y:S01]  /*0de0*/  @!P4 STS.64 [R13], R10 ;  /* 0x0000000a0d00c388 */ /* 0x0011e20000000a00 */
[----:B--2---:R-:W-:Y:S01]  /*0df0*/  @!P4 DADD R20, R10, R22 ;  /* 0x000000000a14c229 */ /* 0x004fe20000000016 */
[----:B------:R-:W-:-:S06]  /*0e00*/  CS2R R22, SRZ ;  /* 0x0000000000167805 */ /* 0x000fcc000001ff00 */
[----:B------:R1:W-:Y:S01]  /*0e10*/  @!P4 STS.64 [R25+0xfe8], R20 ;  /* 0x000fe8141900c388 */ /* 0x0003e20000000a00 */
[----:B0-----:R-:W-:Y:S02]  /*0e20*/  @!P3 LEA R13, R14, UR5, 0x3 ;  /* 0x000000050e0dbc11 */ /* 0x001fe4000f8e18ff */
[----:B------:R-:W-:Y:S01]  /*0e30*/  CS2R R10, SRZ ;  /* 0x00000000000a7805 */ /* 0x000fe2000001ff00 */
[----:B------:R-:W-:Y:S01]  /*0e40*/  @!P2 VIADD R14, R24, 0xffffffbf ;  /* 0xffffffbf180ea836 */ /* 0x000fe20000000000 */
[----:B------:R-:W-:Y:S01]  /*0e50*/  BAR.SYNC.DEFER_BLOCKING 0x0 ;  /* 0x0000000000007b1d */ /* 0x000fe20000010000 */
[C-C-:B------:R-:W-:Y:S01]  /*0e60*/  @!P1 IMAD R24, R15.reuse, 0x1f0, R4.reuse ;  /* 0x000001f00f189824 */ /* 0x140fe200078e0204 */
[C---:B------:R-:W-:Y:S01]  /*0e70*/  ISETP.GT.U32.AND P4, PT, R15.reuse, 0xff, PT ;  /* 0x000000ff0f00780c */ /* 0x040fe20003f84070 */
[----:B-1----:R-:W-:-:S03]  /*0e80*/  @!P3 IMAD R25, R15, 0x7f0, R4 ;  /* 0x000007f00f19b824 */ /* 0x002fc600078e0204 */
        /* <DEDUP_REMOVED lines=10> */
[----:B------:R-:W-:Y:S01]  /*0f30*/  BAR.SYNC.DEFER_BLOCKING 0x0 ;  /* 0x0000000000007b1d */ /* 0x000fe20000010000 */
[----:B-1----:R-:W-:-:S05]  /*0f40*/  @!P2 IMAD R25, R15, 0x3f0, R4 ;  /* 0x000003f00f19a824 */ /* 0x002fca00078e0204 */
[----:B------:R-:W0:Y:S04]  /*0f50*/  @!P2 LDS.64 R10, [R17+0x3e8] ;  /* 0x0003e800110aa984 */ /* 0x000e280000000a00 */
[----:B------:R1:W2:Y:S01]  /*0f60*/  @!P2 LDS.64 R20, [R17+0x1e8] ;  /* 0x0001e8001114a984 */ /* 0x0002a20000000a00 */
[----:B------:R-:W-:Y:S01]  /*0f70*/  BAR.SYNC.DEFER_BLOCKING 0x0 ;  /* 0x0000000000007b1d */ /* 0x000fe20000010000 */
[----:B-1----:R-:W-:-:S04]  /*0f80*/  IMAD.SHL.U32 R17, R12, 0x40, RZ ;  /* 0x000000400c117824 */ /* 0x002fc800078e00ff */
[----:B------:R-:W-:-:S05]  /*0f90*/  @!P1 VIADD R14, R17, 0xffffffdf ;  /* 0xffffffdf110e9836 */ /* 0x000fca0000000000 */
[----:B------:R-:W-:Y:S01]  /*0fa0*/  @!P1 LEA R17, R14, UR5, 0x3 ;  /* 0x000000050e119c11 */ /* 0x000fe2000f8e18ff */
[----:B0-----:R0:W-:Y:S01]  /*0fb0*/  @!P2 STS.64 [R13], R10 ;  /* 0x0000000a0d00a388 */ /* 0x0011e20000000a00 */
[----:B--2---:R-:W-:Y:S01]  /*0fc0*/  @!P2 DADD R18, R10, R20 ;  /* 0x000000000a12a229 */ /* 0x004fe20000000014 */
[----:B------:R-:W-:-:S06]  /*0fd0*/  CS2R R20, SRZ ;  /* 0x0000000000147805 */ /* 0x000fcc000001ff00 */
[----:B------:R-:W-:Y:S01]  /*0fe0*/  @!P2 STS.64 [R25+0x3e8], R18 ;  /* 0x0003e8121900a388 */ /* 0x000fe20000000a00 */
[----:B0-----:R-:W-:Y:S01]  /*0ff0*/  CS2R R10, SRZ ;  /* 0x00000000000a7805 */ /* 0x001fe2000001ff00 */
[----:B------:R-:W-:Y:S01]  /*1000*/  @!P0 IMAD R13, R15, 0xf0, R4 ;  /* 0x000000f00f0d8824 */ /* 0x000fe200078e0204 */
[----:B------:R-:W-:Y:S06]  /*1010*/  BAR.SYNC.DEFER_BLOCKING 0x0 ;  /* 0x0000000000007b1d */ /* 0x000fec0000010000 */
[----:B------:R-:W0:Y:S04]  /*1020*/  @!P1 LDS.64 R8, [R24+0x1e8] ;  /* 0x0001e80018089984 */ /* 0x000e280000000a00 */
[----:B------:R1:W2:Y:S01]  /*1030*/  @!P1 LDS.64 R22, [R24+0xe8] ;  /* 0x0000e80018169984 */ /* 0x0002a20000000a00 */
[----:B------:R-:W-:Y:S01]  /*1040*/  BAR.SYNC.DEFER_BLOCKING 0x0 ;  /* 0x0000000000007b1d */ /* 0x000fe20000010000 */
[C---:B-1----:R-:W-:Y:S01]  /*1050*/  IMAD.SHL.U32 R24, R12.reuse, 0x20, RZ ;  /* 0x000000200c187824 */ /* 0x042fe200078e00ff */
[----:B------:R-:W-:-:S03]  /*1060*/  SHF.L.U32 R12, R12, 0x3, RZ ;  /* 0x000000030c0c7819 */ /* 0x000fc600000006ff */
[----:B------:R-:W-:Y:S02]  /*1070*/  @!P0 VIADD R14, R24, 0xffffffef ;  /* 0xffffffef180e8836 */ /* 0x000fe40000000000 */
[----:B------:R-:W-:-:S03]  /*1080*/  @!P4 IMAD R24, R15, 0x30, R4 ;  /* 0x000000300f18c824 */ /* 0x000fc600078e0204 */
[----:B------:R-:W-:Y:S01]  /*1090*/  @!P0 LEA R25, R14, UR5, 0x3 ;  /* 0x000000050e198c11 */ /* 0x000fe2000f8e18ff */
[----:B------:R-:W-:Y:S01]  /*10a0*/  @!P6 VIADD R14, R7, 0xfffffff7 ;  /* 0xfffffff7070ee836 */ /* 0x000fe20000000000 */
[----:B0-----:R0:W-:Y:S01]  /*10b0*/  @!P1 STS.64 [R17], R8 ;  /* 0x0000000811009388 */ /* 0x0011e20000000a00 */
[----:B--2---:R-:W-:Y:S01]  /*10c0*/  @!P1 DADD R20, R8, R22 ;  /* 0x0000000008149229 */ /* 0x004fe20000000016 */
[----:B------:R-:W-:-:S06]  /*10d0*/  CS2R R22, SRZ ;  /* 0x0000000000167805 */ /* 0x000fcc000001ff00 */
[----:B------:R1:W-:Y:S01]  /*10e0*/  @!P1 STS.64 [R27+0x1e8], R20 ;  /* 0x0001e8141b009388 */ /* 0x0003e20000000a00 */
[----:B0-----:R-:W-:Y:S01]  /*10f0*/  CS2R R8, SRZ ;  /* 0x0000000000087805 */ /* 0x001fe2000001ff00 */
[C-C-:B------:R-:W-:Y:S01]  /*1100*/  @!P6 IMAD R17, R15.reuse, 0x70, R4.reuse ;  /* 0x000000700f11e824 */ /* 0x140fe200078e0204 */
[----:B------:R-:W-:Y:S01]  /*1110*/  BAR.SYNC.DEFER_BLOCKING 0x0 ;  /* 0x0000000000007b1d */ /* 0x000fe20000010000 */
[----:B-1----:R-:W-:Y:S01]  /*1120*/  CS2R R20, SRZ ;  /* 0x0000000000147805 */ /* 0x002fe2000001ff00 */
[C-C-:B------:R-:W-:Y:S02]  /*1130*/  @!P6 IMAD R27, R15.reuse, 0x70, R4.reuse ;  /* 0x000000700f1be824 */ /* 0x140fe400078e0204 */
[----:B------:R-:W-:Y:S02]  /*1140*/  @!P4 IMAD R15, R15, 0x30, R4 ;  /* 0x000000300f0fc824 */ /* 0x000fe400078e0204 */
[----:B------:R-:W0:Y:S04]  /*1150*/  @!P0 LDS.64 R10, [R13+0xe8] ;  /* 0x0000e8000d0a8984 */ /* 0x000e280000000a00 */
[----:B------:R1:W2:Y:S01]  /*1160*/  @!P0 LDS.64 R18, [R13+0x68] ;  /* 0x000068000d128984 */ /* 0x0002a20000000a00 */
[----:B------:R-:W-:Y:S01]  /*1170*/  BAR.SYNC.DEFER_BLOCKING 0x0 ;  /* 0x0000000000007b1d */ /* 0x000fe20000010000 */
[----:B-1----:R-:W-:Y:S01]  /*1180*/  @!P6 LEA R13, R14, UR5, 0x3 ;  /* 0x000000050e0dec11 */ /* 0x002fe2000f8e18ff */
[----:B------:R-:W-:-:S04]  /*1190*/  @!P4 VIADD R14, R12, 0xfffffffb ;  /* 0xfffffffb0c0ec836 */ /* 0x000fc80000000000 */
[----:B0-----:R0:W-:Y:S01]  /*11a0*/  @!P0 STS.64 [R25], R10 ;  /* 0x0000000a19008388 */ /* 0x0011e20000000a00 */
[----:B--2---:R-:W-:-:S07]  /*11b0*/  @!P0 DADD R22, R10, R18 ;  /* 0x000000000a168229 */ /* 0x004fce0000000012 */
[----:B------:R-:W-:Y:S01]  /*11c0*/  @!P0 STS.64 [R29+0xe8], R22 ;  /* 0x0000e8161d008388 */ /* 0x000fe20000000a00 */
[----:B0-----:R-:W-:Y:S02]  /*11d0*/  CS2R R10, SRZ ;  /* 0x00000000000a7805 */ /* 0x001fe4000001ff00 */
[----:B------:R-:W-:Y:S01]  /*11e0*/  @!P4 LEA R25, R14, UR5, 0x3 ;  /* 0x000000050e19cc11 */ /* 0x000fe2000f8e18ff */
[----:B------:R-:W-:Y:S01]  /*11f0*/  @!P5 VIADD R14, R16, 0xfffffffd ;  /* 0xfffffffd100ed836 */ /* 0x000fe20000000000 */
[----:B------:R-:W-:Y:S06]  /*1200*/  BAR.SYNC.DEFER_BLOCKING 0x0 ;  /* 0x0000000000007b1d */ /* 0x000fec0000010000 */
[----:B------:R-:W0:Y:S04]  /*1210*/  @!P6 LDS.64 R8, [R17+0x68] ;  /* 0x000068001108e984 */ /* 0x000e280000000a00 */
[----:B------:R1:W2:Y:S01]  /*1220*/  @!P6 LDS.64 R18, [R17+0x28] ;  /* 0x000028001112e984 */ /* 0x0002a20000000a00 */
[----:B------:R-:W-:Y:S01]  /*1230*/  BAR.SYNC.DEFER_BLOCKING 0x0 ;  /* 0x0000000000007b1d */ /* 0x000fe20000010000 */
[----:B-1----:R-:W-:-:S05]  /*1240*/  @!P5 LEA R17, R14, UR5, 0x3 ;  /* 0x000000050e11dc11 */ /* 0x002fca000f8e18ff */
[----:B0-----:R-:W-:Y:S01]  /*1250*/  @!P6 STS.64 [R13], R8 ;  /* 0x000000080d00e388 */ /* 0x001fe20000000a00 */
[----:B--2---:R-:W-:Y:S01]  /*1260*/  @!P6 DADD R20, R8, R18 ;  /* 0x000000000814e229 */ /* 0x004fe20000000012 */
[----:B------:R-:W-:-:S06]  /*1270*/  CS2R R18, SRZ ;  /* 0x0000000000127805 */ /* 0x000fcc000001ff00 */
[----:B------:R0:W-:Y:S01]  /*1280*/  @!P6 STS.64 [R27+0x68], R20 ;  /* 0x000068141b00e388 */ /* 0x0001e20000000a00 */
[----:B------:R-:W-:Y:S01]  /*1290*/  BAR.SYNC.DEFER_BLOCKING 0x0 ;  /* 0x0000000000007b1d */ /* 0x000fe20000010000 */
[----:B------:R-:W-:Y:S01]  /*12a0*/  ISETP.NE.AND P6, PT, R6, RZ, PT ;  /* 0x000000ff0600720c */ /* 0x000fe20003fc5270 */
[C-C-:B------:R-:W-:Y:S01]  /*12b0*/  @!P5 IMAD.IADD R6, R7.reuse, 0x1, R4.reuse ;  /* 0x000000010706d824 */ /* 0x140fe200078e0204 */
[----:B0-----:R-:W-:Y:S01]  /*12c0*/  CS2R R20, SRZ ;  /* 0x0000000000147805 */ /* 0x001fe2000001ff00 */
[----:B------:R-:W-:Y:S02]  /*12d0*/  @!P5 IMAD.IADD R27, R7, 0x1, R4 ;  /* 0x00000001071bd824 */ /* 0x000fe400078e0204 */
[----:B------:R-:W0:Y:S04]  /*12e0*/  @!P4 LDS.64 R18, [R24+0x28] ;  /* 0x000028001812c984 */ /* 0x000e280000000a00 */
[----:B------:R-:W1:Y:S01]  /*12f0*/  @!P4 LDS.64 R22, [R24+0x8] ;  /* 0x000008001816c984 */ /* 0x000e620000000a00 */
[----:B------:R-:W-:Y:S06]  /*1300*/  BAR.SYNC.DEFER_BLOCKING 0x0 ;  /* 0x0000000000007b1d */ /* 0x000fec0000010000 */
[----:B0-----:R-:W-:Y:S01]  /*1310*/  @!P4 STS.64 [R25], R18 ;  /* 0x000000121900c388 */ /* 0x001fe20000000a00 */
[----:B-1----:R-:W-:Y:S01]  /*1320*/  @!P4 DADD R10, R18, R22 ;  /* 0x00000000120ac229 */ /* 0x002fe20000000016 */
[----:B------:R-:W-:-:S06]  /*1330*/  CS2R R22, SRZ ;  /* 0x0000000000167805 */ /* 0x000fcc000001ff00 */
[----:B------:R-:W-:Y:S01]  /*1340*/  @!P4 STS.64 [R15+0x28], R10 ;  /* 0x0000280a0f00c388 */ /* 0x000fe20000000a00 */
[----:B------:R-:W-:Y:S06]  /*1350*/  BAR.SYNC.DEFER_BLOCKING 0x0 ;  /* 0x0000000000007b1d */ /* 0x000fec0000010000 */
[----:B------:R-:W0:Y:S04]  /*1360*/  @!P5 LDS.64 R22, [R6+-0x8] ;  /* 0xfffff8000616d984 */ /* 0x000e280000000a00 */
[----:B------:R-:W1:Y:S01]  /*1370*/  @!P5 LDS.64 R8, [R6+-0x18] ;  /* 0xffffe8000608d984 */ /* 0x000e620000000a00 */
[----:B------:R-:W-:Y:S06]  /*1380*/  BAR.SYNC.DEFER_BLOCKING 0x0 ;  /* 0x0000000000007b1d */ /* 0x000fec0000010000 */
[----:B0-----:R-:W-:Y:S01]  /*1390*/  @!P5 STS.64 [R17], R22 ;  /* 0x000000161100d388 */ /* 0x001fe20000000a00 */
[----:B-1----:R-:W-:-:S07]  /*13a0*/  @!P5 DADD R20, R22, R8 ;  /* 0x000000001614d229 */ /* 0x002fce0000000008 */
[----:B------:R-:W-:Y:S01]  /*13b0*/  @!P5 STS.64 [R27+-0x8], R20 ;  /* 0xfffff8141b00d388 */ /* 0x000fe20000000a00 */
[----:B------:R-:W-:Y:S06]  /*13c0*/  BAR.SYNC.DEFER_BLOCKING 0x0 ;  /* 0x0000000000007b1d */ /* 0x000fec0000010000 */
[----:B------:R-:W0:Y:S02]  /*13d0*/  LDS.128 R8, [R7+UR4+-0x10] ;  /* 0xfffff00407087984 */ /* 0x000e240008000c00 */
[----:B0-----:R-:W-:Y:S01]  /*13e0*/  DADD R14, R8, R10 ;  /* 0x00000000080e7229 */ /* 0x001fe2000000000a */
[----:B------:R-:W-:-:S02]  /*13f0*/  IMAD.MOV.U32 R12, RZ, RZ, R10 ;  /* 0x000000ffff0c7224 */ /* 0x000fc400078e000a */
[----:B------:R-:W-:Y:S01]  /*1400*/  IMAD.MOV.U32 R13, RZ, RZ, R11 ;  /* 0x000000ffff0d7224 */ /* 0x000fe200078e000b */
[----:B------:R-:W-:Y:S06]  /*1410*/  BAR.SYNC.DEFER_BLOCKING 0x0 ;  /* 0x0000000000007b1d */ /* 0x000fec0000010000 */
[----:B------:R0:W-:Y:S02]  /*1420*/  STS.128 [R7+UR4+-0x10], R12 ;  /* 0xfffff00c07007988 */ /* 0x0001e40008000c04 */
[----:B------:R-:W-:Y:S06]  /*1430*/  BAR.SYNC.DEFER_BLOCKING 0x0 ;  /* 0x0000000000007b1d */ /* 0x000fec0000010000 */
[----:B------:R-:W-:Y:S05]  /*1440*/  @P6 EXIT ;  /* 0x000000000000694d */ /* 0x000fea0003800000 */
[----:B------:R-:W1:Y:S01]  /*1450*/  LDS.64 R4, [R5] ;  /* 0x0000000005047984 */ /* 0x000e620000000a00 */
[----:B------:R-:W2:Y:S01]  /*1460*/  LDCU.64 UR4, c[0x0][0x380] ;  /* 0x00007000ff0477ac */ /* 0x000ea20008000a00 */
[----:B------:R-:W-:-:S04]  /*1470*/  IADD3 R6, P2, PT, R3, R0, RZ ;  /* 0x0000000003067210 */ /* 0x000fc80007f5e0ff */
[----:B------:R-:W-:Y:S01]  /*1480*/  ISETP.GE.U32.AND P0, PT, R6, UR10, PT ;  /* 0x0000000a06007c0c */ /* 0x000fe2000bf06070 */
[----:B------:R-:W-:-:S05]  /*1490*/  IMAD.X R8, RZ, RZ, RZ, P2 ;  /* 0x000000ffff087224 */ /* 0x000fca00010e06ff */
[----:B------:R-:W-:Y:S02]  /*14a0*/  ISETP.GE.U32.AND.EX P0, PT, R8, UR11, PT, P0 ;  /* 0x0000000b08007c0c */ /* 0x000fe4000bf06100 */
[----:B--2---:R-:W-:-:S04]  /*14b0*/  LEA R6, P1, R3, UR4, 0x3 ;  /* 0x0000000403067c11 */ /* 0x004fc8000f8218ff */
[----:B0-----:R-:W-:-:S05]  /*14c0*/  LEA.HI.X R7, R3, UR5, RZ, 0x3, P1 ;  /* 0x0000000503077c11 */ /* 0x001fca00088f1cff */
[----:B-1----:R0:W-:Y:S02]  /*14d0*/  STG.E.64 desc[UR8][R6.64], R4 ;  /* 0x0000000406007986 */ /* 0x0021e4000c101b08 */
[----:B------:R-:W-:Y:S05]  /*14e0*/  @P0 EXIT ;  /* 0x000000000000094d */ /* 0x000fea0003800000 */
[----:B------:R-:W1:Y:S01]  /*14f0*/  LDS.64 R2, [R2] ;  /* 0x0000000002027984 */ /* 0x000e620000000a00 */
[----:B0-----:R-:W-:-:S04]  /*1500*/  LEA R4, P0, R0, R6, 0x3 ;  /* 0x0000000600047211 */ /* 0x001fc800078018ff */
[----:B------:R-:W-:-:S05]  /*1510*/  LEA.HI.X R5, R0, R7, RZ, 0x3, P0 ;  /* 0x0000000700057211 */ /* 0x000fca00000f1cff */
[----:B-1----:R-:W-:Y:S01]  /*1520*/  STG.E.64 desc[UR8][R4.64], R2 ;  /* 0x0000000204007986 */ /* 0x002fe2000c101b08 */
[----:B------:R-:W-:Y:S05]  /*1530*/  EXIT ;  /* 0x000000000000794d */ /* 0x000fea0003800000 */
.L_x_42:
        /* <DEDUP_REMOVED lines=12> */
.L_x_49:


//--------------------- .nv.shared._ZN3cub18CUB_300001_SM_10006detail11EmptyKernelIvEEvv --------------------------
	.section	.nv.shared._ZN3cub18CUB_300001_SM_10006detail11EmptyKernelIvEEvv,"aw",@nobits
	.sectionflags	@""
	.align	16
	.zero		1024


//--------------------- .nv.shared.reserved.0     --------------------------
	.section	.nv.shared.reserved.0,"aw",@nobits
	.weak		__nv_reservedSMEM_offset_0_alias
	.size		__nv_reservedSMEM_offset_0_alias, 0, 64
	.other		__nv_reservedSMEM_offset_0_alias,@"STO_CUDA_RESERVED_SHARED STV_DEFAULT"
__nv_reservedSMEM_offset_0_alias:
	.zero		0
	.zero		64


//--------------------- .nv.global                --------------------------
	.section	.nv.global,"aw",@nobits
.nv.global:
	.type		_ZN34_INTERNAL_3f62cfe1_4_k_cu_1650bcf16thrust24THRUST_300001_SM_1000_NS12placeholders2_5E,@object
	.size		_ZN34_INTERNAL_3f62cfe1_4_k_cu_1650bcf16thrust24THRUST_300001_SM_1000_NS12placeholders2_5E,(_ZN34_INTERNAL_3f62cfe1_4_k_cu_1650bcf14cuda3std3__45__cpo6cbeginE - _ZN34_INTERNAL_3f62cfe1_4_k_cu_1650bcf16thrust24THRUST_300001_SM_1000_NS12placeholders2_5E)
_ZN34_INTERNAL_3f62cfe1_4_k_cu_1650bcf16thrust24THRUST_300001_SM_1000_NS12placeholders2_5E:
	.zero		1
	.type		_ZN34_INTERNAL_3f62cfe1_4_k_cu_1650bcf14cuda3std3__45__cpo6cbeginE,@object
	.size		_ZN34_INTERNAL_3f62cfe1_4_k_cu_1650bcf14cuda3std3__45__cpo6cbeginE,(_ZN34_INTERNAL_3f62cfe1_4_k_cu_1650bcf14cuda3std6ranges3__45__cpo6cbeginE - _ZN34_INTERNAL_3f62cfe1_4_k_cu_1650bcf14cuda3std3__45__cpo6cbeginE)
_ZN34_INTERNAL_3f62cfe1_4_k_cu_1650bcf14cuda3std3__45__cpo6cbeginE:
	.zero		1
	.type		_ZN34_INTERNAL_3f62cfe1_4_k_cu_1650bcf14cuda3std6ranges3__45__cpo6cbeginE,@object
	.size		_ZN34_INTERNAL_3f62cfe1_4_k_cu_1650bcf14cuda3std6ranges3__45__cpo6cbeginE,(_ZN34_INTERNAL_3f62cfe1_4_k_cu_1650bcf14cuda3std3__48in_placeE - _ZN34_INTERNAL_3f62cfe1_4_k_cu_1650bcf14cuda3std6ranges3__45__cpo6cbeginE)
_ZN34_INTERNAL_3f62cfe1_4_k_cu_1650bcf14cuda3std6ranges3__45__cpo6cbeginE:
	.zero		1
	.type		_ZN34_INTERNAL_3f62cfe1_4_k_cu_1650bcf14cuda3std3__48in_placeE,@object
	.size		_ZN34_INTERNAL_3f62cfe1_4_k_cu_1650bcf14cuda3std3__48in_placeE,(_ZN34_INTERNAL_3f62cfe1_4_k_cu_1650bcf14cuda3std6ranges3__45__cpo4sizeE - _ZN34_INTERNAL_3f62cfe1_4_k_cu_1650bcf14cuda3std3__48in_placeE)
_ZN34_INTERNAL_3f62cfe1_4_k_cu_1650bcf14cuda3std3__48in_placeE:
	.zero		1
	.type		_ZN34_INTERNAL_3f62cfe1_4_k_cu_1650bcf14cuda3std6ranges3__45__cpo4sizeE,@object
	.size		_ZN34_INTERNAL_3f62cfe1_4_k_cu_1650bcf14cuda3std6ranges3__45__cpo4sizeE,(_ZN34_INTERNAL_3f62cfe1_4_k_cu_1650bcf16thrust24THRUST_300001_SM_1000_NS12placeholders2_9E - _ZN34_INTERNAL_3f62cfe1_4_k_cu_1650bcf14cuda3std6ranges3__45__cpo4sizeE)
_ZN34_INTERNAL_3f62cfe1_4_k_cu_1650bcf14cuda3std6ranges3__45__cpo4sizeE:
	.zero		1
	.type		_ZN34_INTERNAL_3f62cfe1_4_k_cu_1650bcf16thrust24THRUST_300001_SM_1000_NS12placeholders2_9E,@object
	.size		_ZN34_INTERNAL_3f62cfe1_4_k_cu_1650bcf16thrust24THRUST_300001_SM_1000_NS12placeholders2_9E,(_ZN34_INTERNAL_3f62cfe1_4_k_cu_1650bcf14cuda3std3__45__cpo7crbeginE - _ZN34_INTERNAL_3f62cfe1_4_k_cu_1650bcf16thrust24THRUST_300001_SM_1000_NS12placeholders2_9E)
_ZN34_INTERNAL_3f62cfe1_4_k_cu_1650bcf16thrust24THRUST_300001_SM_1000_NS12placeholders2_9E:
	.zero		1
	.type		_ZN34_INTERNAL_3f62cfe1_4_k_cu_1650bcf14cuda3std3__45__cpo7crbeginE,@object
	.size		_ZN34_INTERNAL_3f62cfe1_4_k_cu_1650bcf14cuda3std3__45__cpo7crbeginE,(_ZN34_INTERNAL_3f62cfe1_4_k_cu_1650bcf14cuda3std6ranges3__45__cpo4nextE - _ZN34_INTERNAL_3f62cfe1_4_k_cu_1650bcf14cuda3std3__45__cpo7crbeginE)
_ZN34_INTERNAL_3f62cfe1_4_k_cu_1650bcf14cuda3std3__45__cpo7crbeginE:
	.zero		1
	.type		_ZN34_INTERNAL_3f62cfe1_4_k_cu_1650bcf14cuda3std6ranges3__45__cpo4nextE,@object
	.size		_ZN34_INTERNAL_3f62cfe1_4_k_cu_1650bcf14cuda3std6ranges3__45__cpo4nextE,(_ZN34_INTERNAL_3f62cfe1_4_k_cu_1650bcf14cuda3std6ranges3__45__cpo4swapE - _ZN34_INTERNAL_3f62cfe1_4_k_cu_1650bcf14cuda3std6ranges3__45__cpo4nextE)
_ZN34_INTERNAL_3f62cfe1_4_k_cu_1650bcf14cuda3std6ranges3__45__cpo4nextE:
	.zero		1
	.type		_ZN34_INTERNAL_3f62cfe1_4_k_cu_1650bcf14cuda3std6ranges3__45__cpo4swapE,@object
	.size		_ZN34_INTERNAL_3f62cfe1_4_k_cu_1650bcf14cuda3std6ranges3__45__cpo4swapE,(_ZN34_INTERNAL_3f62cfe1_4_k_cu_1650bcf16thrust24THRUST_300001_SM_1000_NS12placeholders2_1E - _ZN34_INTERNAL_3f62cfe1_4_k_cu_1650bcf14cuda3std6ranges3__45__cpo4swapE)
_ZN34_INTERNAL_3f62cfe1_4_k_cu_1650bcf14cuda3std6ranges3__45__cpo4swapE:
	.zero		1
	.type		_ZN34_INTERNAL_3f62cfe1_4_k_cu_1650bcf16thrust24THRUST_300001_SM_1000_NS12placeholders2_1E,@object
	.size		_ZN34_INTERNAL_3f62cfe1_4_k_cu_1650bcf16thrust24THRUST_300001_SM_1000_NS12placeholders2_1E,(_ZN34_INTERNAL_3f62cfe1_4_k_cu_1650bcf16thrust24THRUST_300001_SM_1000_NS12placeholders2_3E - _ZN34_INTERNAL_3f62cfe1_4_k_cu_1650bcf16thrust24THRUST_300001_SM_1000_NS12placeholders2_1E)
_ZN34_INTERNAL_3f62cfe1_4_k_cu_1650bcf16thrust24THRUST_300001_SM_1000_NS12placeholders2_1E:
	.zero		1
	.type		_ZN34_INTERNAL_3f62cfe1_4_k_cu_1650bcf16thrust24THRUST_300001_SM_1000_NS12placeholders2_3E,@object
	.size		_ZN34_INTERNAL_3f62cfe1_4_k_cu_1650bcf16thrust24THRUST_300001_SM_1000_NS12placeholders2_3E,(_ZN34_INTERNAL_3f62cfe1_4_k_cu_1650bcf14cuda3std3__45__cpo5beginE - _ZN34_INTERNAL_3f62cfe1_4_k_cu_1650bcf16thrust24THRUST_300001_SM_1000_NS12placeholders2_3E)
_ZN34_INTERNAL_3f62cfe1_4_k_cu_1650bcf16thrust24THRUST_300001_SM_1000_NS12placeholders2_3E:
	.zero		1
	.type		_ZN34_INTERNAL_3f62cfe1_4_k_cu_1650bcf14cuda3std3__45__cpo5beginE,@object
	.size		_ZN34_INTERNAL_3f62cfe1_4_k_cu_1650bcf14cuda3std3__45__cpo5beginE,(_ZN34_INTERNAL_3f62cfe1_4_k_cu_1650bcf14cuda3std6ranges3__45__cpo5beginE - _ZN34_INTERNAL_3f62cfe1_4_k_cu_1650bcf14cuda3std3__45__cpo5beginE)
_ZN34_INTERNAL_3f62cfe1_4_k_cu_1650bcf14cuda3std3__45__cpo5beginE:
	.zero		1
	.type		_ZN34_INTERNAL_3f62cfe1_4_k_cu_1650bcf14cuda3std6ranges3__45__cpo5beginE,@object
	.size		_ZN34_INTERNAL_3f62cfe1_4_k_cu_1650bcf14cuda3std6ranges3__45__cpo5beginE,(_ZN34_INTERNAL_3f62cfe1_4_k_cu_1650bcf14cuda3std3__436_GLOBAL__N__3f62cfe1_4_k_cu_1650bcf16ignoreE - _ZN34_INTERNAL_3f62cfe1_4_k_cu_1650bcf14cuda3std6ranges3__45__cpo5beginE)
_ZN34_INTERNAL_3f62cfe1_4_k_cu_1650bcf14cuda3std6ranges3__45__cpo5beginE:
	.zero		1
	.type		_ZN34_INTERNAL_3f62cfe1_4_k_cu_1650bcf14cuda3std3__436_GLOBAL__N__3f62cfe1_4_k_cu_1650bcf16ignoreE,@object
	.size		_ZN34_INTERNAL_3f62cfe1_4_k_cu_1650bcf14cuda3std3__436_GLOBAL__N__3f62cfe1_4_k_cu_1650bcf16ignoreE,(_ZN34_INTERNAL_3f62cfe1_4_k_cu_1650bcf14cuda3std6ranges3__45__cpo4dataE - _ZN34_INTERNAL_3f62cfe1_4_k_cu_1650bcf14cuda3std3__436_GLOBAL__N__3f62cfe1_4_k_cu_1650bcf16ignoreE)
_ZN34_INTERNAL_3f62cfe1_4_k_cu_1650bcf14cuda3std3__436_GLOBAL__N__3f62cfe1_4_k_cu_1650bcf16ignoreE:
	.zero		1
	.type		_ZN34_INTERNAL_3f62cfe1_4_k_cu_1650bcf14cuda3std6ranges3__45__cpo4dataE,@object
	.size		_ZN34_INTERNAL_3f62cfe1_4_k_cu_1650bcf14cuda3std6ranges3__45__cpo4dataE,(_ZN34_INTERNAL_3f62cfe1_4_k_cu_1650bcf16thrust24THRUST_300001_SM_1000_NS12placeholders2_7E - _ZN34_INTERNAL_3f62cfe1_4_k_cu_1650bcf14cuda3std6ranges3__45__cpo4dataE)
_ZN34_INTERNAL_3f62cfe1_4_k_cu_1650bcf14cuda3std6ranges3__45__cpo4dataE:
	.zero		1
	.type		_ZN34_INTERNAL_3f62cfe1_4_k_cu_1650bcf16thrust24THRUST_300001_SM_1000_NS12placeholders2_7E,@object
	.size		_ZN34_INTERNAL_3f62cfe1_4_k_cu_1650bcf16thrust24THRUST_300001_SM_1000_NS12placeholders2_7E,(_ZN34_INTERNAL_3f62cfe1_4_k_cu_1650bcf14cuda3std3__45__cpo6rbeginE - _ZN34_INTERNAL_3f62cfe1_4_k_cu_1650bcf16thrust24THRUST_300001_SM_1000_NS12placeholders2_7E)
_ZN34_INTERNAL_3f62cfe1_4_k_cu_1650bcf16thrust24THRUST_300001_SM_1000_NS12placeholders2_7E:
	.zero		1
	.type		_ZN34_INTERNAL_3f62cfe1_4_k_cu_1650bcf14cuda3std3__45__cpo6rbeginE,@object
	.size		_ZN34_INTERNAL_3f62cfe1_4_k_cu_1650bcf14cuda3std3__45__cpo6rbeginE,(_ZN34_INTERNAL_3f62cfe1_4_k_cu_1650bcf14cuda3std6ranges3__45__cpo7advanceE - _ZN34_INTERNAL_3f62cfe1_4_k_cu_1650bcf14cuda3std3__45__cpo6rbeginE)
_ZN34_INTERNAL_3f62cfe1_4_k_cu_1650bcf14cuda3std3__45__cpo6rbeginE:
	.zero		1
	.type		_ZN34_INTERNAL_3f62cfe1_4_k_cu_1650bcf14cuda3std6ranges3__45__cpo7advanceE,@object
	.size		_ZN34_INTERNAL_3f62cfe1_4_k_cu_1650bcf14cuda3std6ranges3__45__cpo7advanceE,(_ZN34_INTERNAL_3f62cfe1_4_k_cu_1650bcf14cuda3std3__47nulloptE - _ZN34_INTERNAL_3f62cfe1_4_k_cu_1650bcf14cuda3std6ranges3__45__cpo7advanceE)
_ZN34_INTERNAL_3f62cfe1_4_k_cu_1650bcf14cuda3std6ranges3__45__cpo7advanceE:
	.zero		1
	.type		_ZN34_INTERNAL_3f62cfe1_4_k_cu_1650bcf14cuda3std3__47nulloptE,@object
	.size		_ZN34_INTERNAL_3f62cfe1_4_k_cu_1650bcf14cuda3std3__47nulloptE,(_ZN34_INTERNAL_3f62cfe1_4_k_cu_1650bcf14cuda3std6ranges3__45__cpo8distanceE - _ZN34_INTERNAL_3f62cfe1_4_k_cu_1650bcf14cuda3std3__47nulloptE)
_ZN34_INTERNAL_3f62cfe1_4_k_cu_1650bcf14cuda3std3__47nulloptE:
	.zero		1
	.type		_ZN34_INTERNAL_3f62cfe1_4_k_cu_1650bcf14cuda3std6ranges3__45__cpo8distanceE,@object
	.size		_ZN34_INTERNAL_3f62cfe1_4_k_cu_1650bcf14cuda3std6ranges3__45__cpo8distanceE,(_ZN34_INTERNAL_3f62cfe1_4_k_cu_1650bcf16thrust24THRUST_300001_SM_1000_NS12placeholders2_6E - _ZN34_INTERNAL_3f62cfe1_4_k_cu_1650bcf14cuda3std6ranges3__45__cpo8distanceE)
_ZN34_INTERNAL_3f62cfe1_4_k_cu_1650bcf14cuda3std6ranges3__45__cpo8distanceE:
	.zero		1
	.type		_ZN34_INTERNAL_3f62cfe1_4_k_cu_1650bcf16thrust24THRUST_300001_SM_1000_NS12placeholders2_6E,@object
	.size		_ZN34_INTERNAL_3f62cfe1_4_k_cu_1650bcf16thrust24THRUST_300001_SM_1000_NS12placeholders2_6E,(_ZN34_INTERNAL_3f62cfe1_4_k_cu_1650bcf14cuda3std3__45__cpo4cendE - _ZN34_INTERNAL_3f62cfe1_4_k_cu_1650bcf16thrust24THRUST_300001_SM_1000_NS12placeholders2_6E)
_ZN34_INTERNAL_3f62cfe1_4_k_cu_1650bcf16thrust24THRUST_300001_SM_1000_NS12placeholders2_6E:
	.zero		1
	.type		_ZN34_INTERNAL_3f62cfe1_4_k_cu_1650bcf14cuda3std3__45__cpo4cendE,@object
	.size		_ZN34_INTERNAL_3f62cfe1_4_k_cu_1650bcf14cuda3std3__45__cpo4cendE,(_ZN34_INTERNAL_3f62cfe1_4_k_cu_1650bcf14cuda3std6ranges3__45__cpo4cendE - _ZN34_INTERNAL_3f62cfe1_4_k_cu_1650bcf14cuda3std3__45__cpo4cendE)
_ZN34_INTERNAL_3f62cfe1_4_k_cu_1650bcf14cuda3std3__45__cpo4cendE:
	.zero		1
	.type		_ZN34_INTERNAL_3f62cfe1_4_k_cu_1650bcf14cuda3std6ranges3__45__cpo4cendE,@object
	.size		_ZN34_INTERNAL_3f62cfe1_4_k_cu_1650bcf14cuda3std6ranges3__45__cpo4cendE,(_ZN34_INTERNAL_3f62cfe1_4_k_cu_1650bcf14cuda3std3__420unreachable_sentinelE - _ZN34_INTERNAL_3f62cfe1_4_k_cu_1650bcf14cuda3std6ranges3__45__cpo4cendE)
_ZN34_INTERNAL_3f62cfe1_4_k_cu_1650bcf14cuda3std6ranges3__45__cpo4cendE:
	.zero		1
	.type		_ZN34_INTERNAL_3f62cfe1_4_k_cu_1650bcf14cuda3std3__420unreachable_sentinelE,@object
	.size		_ZN34_INTERNAL_3f62cfe1_4_k_cu_1650bcf14cuda3std3__420unreachable_sentinelE,(_ZN34_INTERNAL_3f62cfe1_4_k_cu_1650bcf14cuda3std6ranges3__45__cpo5ssizeE - _ZN34_INTERNAL_3f62cfe1_4_k_cu_1650bcf14cuda3std3__420unreachable_sentinelE)
_ZN34_INTERNAL_3f62cfe1_4_k_cu_1650bcf14cuda3std3__420unreachable_sentinelE:
	.zero		1
	.type		_ZN34_INTERNAL_3f62cfe1_4_k_cu_1650bcf14cuda3std6ranges3__45__cpo5ssizeE,@object
	.size		_ZN34_INTERNAL_3f62cfe1_4_k_cu_1650bcf14cuda3std6ranges3__45__cpo5ssizeE,(_ZN34_INTERNAL_3f62cfe1_4_k_cu_1650bcf16thrust24THRUST_300001_SM_1000_NS12placeholders3_10E - _ZN34_INTERNAL_3f62cfe1_4_k_cu_1650bcf14cuda3std6ranges3__45__cpo5ssizeE)
_ZN34_INTERNAL_3f62cfe1_4_k_cu_1650bcf14cuda3std6ranges3__45__cpo5ssizeE:
	.zero		1
	.type		_ZN34_INTERNAL_3f62cfe1_4_k_cu_1650bcf16thrust24THRUST_300001_SM_1000_NS12placeholders3_10E,@object
	.size		_ZN34_INTERNAL_3f62cfe1_4_k_cu_1650bcf16thrust24THRUST_300001_SM_1000_NS12placeholders3_10E,(_ZN34_INTERNAL_3f62cfe1_4_k_cu_1650bcf14cuda3std3__45__cpo5crendE - _ZN34_INTERNAL_3f62cfe1_4_k_cu_1650bcf16thrust24THRUST_300001_SM_1000_NS12placeholders3_10E)
_ZN34_INTERNAL_3f62cfe1_4_k_cu_1650bcf16thrust24THRUST_300001_SM_1000_NS12placeholders3_10E:
	.zero		1
	.type		_ZN34_INTERNAL_3f62cfe1_4_k_cu_1650bcf14cuda3std3__45__cpo5crendE,@object
	.size		_ZN34_INTERNAL_3f62cfe1_4_k_cu_1650bcf14cuda3std3__45__cpo5crendE,(_ZN34_INTERNAL_3f62cfe1_4_k_cu_1650bcf14cuda3std6ranges3__45__cpo4prevE - _ZN34_INTERNAL_3f62cfe1_4_k_cu_1650bcf14cuda3std3__45__cpo5crendE)
_ZN34_INTERNAL_3f62cfe1_4_k_cu_1650bcf14cuda3std3__45__cpo5crendE:
	.zero		1
	.type		_ZN34_INTERNAL_3f62cfe1_4_k_cu_1650bcf14cuda3std6ranges3__45__cpo4prevE,@object
	.size		_ZN34_INTERNAL_3f62cfe1_4_k_cu_1650bcf14cuda3std6ranges3__45__cpo4prevE,(_ZN34_INTERNAL_3f62cfe1_4_k_cu_1650bcf14cuda3std6ranges3__45__cpo9iter_moveE - _ZN34_INTERNAL_3f62cfe1_4_k_cu_1650bcf14cuda3std6ranges3__45__cpo4prevE)
_ZN34_INTERNAL_3f62cfe1_4_k_cu_1650bcf14cuda3std6ranges3__45__cpo4prevE:
	.zero		1
	.type		_ZN34_INTERNAL_3f62cfe1_4_k_cu_1650bcf14cuda3std6ranges3__45__cpo9iter_moveE,@object
	.size		_ZN34_INTERNAL_3f62cfe1_4_k_cu_1650bcf14cuda3std6ranges3__45__cpo9iter_moveE,(_ZN34_INTERNAL_3f62cfe1_4_k_cu_1650bcf16thrust24THRUST_300001_SM_1000_NS12placeholders2_2E - _ZN34_INTERNAL_3f62cfe1_4_k_cu_1650bcf14cuda3std6ranges3__45__cpo9iter_moveE)
_ZN34_INTERNAL_3f62cfe1_4_k_cu_1650bcf14cuda3std6ranges3__45__cpo9iter_moveE:
	.zero		1
	.type		_ZN34_INTERNAL_3f62cfe1_4_k_cu_1650bcf16thrust24THRUST_300001_SM_1000_NS12placeholders2_2E,@object
	.size		_ZN34_INTERNAL_3f62cfe1_4_k_cu_1650bcf16thrust24THRUST_300001_SM_1000_NS12placeholders2_2E,(_ZN34_INTERNAL_3f62cfe1_4_k_cu_1650bcf16thrust24THRUST_300001_SM_1000_NS12placeholders2_4E - _ZN34_INTERNAL_3f62cfe1_4_k_cu_1650bcf16thrust24THRUST_300001_SM_1000_NS12placeholders2_2E)
_ZN34_INTERNAL_3f62cfe1_4_k_cu_1650bcf16thrust24THRUST_300001_SM_1000_NS12placeholders2_2E:
	.zero		1
	.type		_ZN34_INTERNAL_3f62cfe1_4_k_cu_1650bcf16thrust24THRUST_300001_SM_1000_NS12placeholders2_4E,@object
	.size		_ZN34_INTERNAL_3f62cfe1_4_k_cu_1650bcf16thrust24THRUST_300001_SM_1000_NS12placeholders2_4E,(_ZN34_INTERNAL_3f62cfe1_4_k_cu_1650bcf14cuda3std3__45__cpo3endE - _ZN34_INTERNAL_3f62cfe1_4_k_cu_1650bcf16thrust24THRUST_300001_SM_1000_NS12placeholders2_4E)
_ZN34_INTERNAL_3f62cfe1_4_k_cu_1650bcf16thrust24THRUST_300001_SM_1000_NS12placeholders2_4E:
	.zero		1
	.type		_ZN34_INTERNAL_3f62cfe1_4_k_cu_1650bcf14cuda3std3__45__cpo3endE,@object
	.size		_ZN34_INTERNAL_3f62cfe1_4_k_cu_1650bcf14cuda3std3__45__cpo3endE,(_ZN34_INTERNAL_3f62cfe1_4_k_cu_1650bcf14cuda3std6ranges3__45__cpo3endE - _ZN34_INTERNAL_3f62cfe1_4_k_cu_1650bcf14cuda3std3__45__cpo3endE)
_ZN34_INTERNAL_3f62cfe1_4_k_cu_1650bcf14cuda3std3__45__cpo3endE:
	.zero		1
	.type		_ZN34_INTERNAL_3f62cfe1_4_k_cu_1650bcf14cuda3std6ranges3__45__cpo3endE,@object
	.size		_ZN34_INTERNAL_3f62cfe1_4_k_cu_1650bcf14cuda3std6ranges3__45__cpo3endE,(_ZN34_INTERNAL_3f62cfe1_4_k_cu_1650bcf14cuda3std3__419piecewise_constructE - _ZN34_INTERNAL_3f62cfe1_4_k_cu_1650bcf14cuda3std6ranges3__45__cpo3endE)
_ZN34_INTERNAL_3f62cfe1_4_k_cu_1650bcf14cuda3std6ranges3__45__cpo3endE:
	.zero		1
	.type		_ZN34_INTERNAL_3f62cfe1_4_k_cu_1650bcf14cuda3std3__419piecewise_constructE,@object
	.size		_ZN34_INTERNAL_3f62cfe1_4_k_cu_1650bcf14cuda3std3__419piecewise_constructE,(_ZN34_INTERNAL_3f62cfe1_4_k_cu_1650bcf14cuda3std6ranges3__45__cpo5cdataE - _ZN34_INTERNAL_3f62cfe1_4_k_cu_1650bcf14cuda3std3__419piecewise_constructE)
_ZN34_INTERNAL_3f62cfe1_4_k_cu_1650bcf14cuda3std3__419piecewise_constructE:
	.zero		1
	.type		_ZN34_INTERNAL_3f62cfe1_4_k_cu_1650bcf14cuda3std6ranges3__45__cpo5cdataE,@object
	.size		_ZN34_INTERNAL_3f62cfe1_4_k_cu_1650bcf14cuda3std6ranges3__45__cpo5cdataE,(_ZN34_INTERNAL_3f62cfe1_4_k_cu_1650bcf16thrust24THRUST_300001_SM_1000_NS12placeholders2_8E - _ZN34_INTERNAL_3f62cfe1_4_k_cu_1650bcf14cuda3std6ranges3__45__cpo5cdataE)
_ZN34_INTERNAL_3f62cfe1_4_k_cu_1650bcf14cuda3std6ranges3__45__cpo5cdataE:
	.zero		1
	.type		_ZN34_INTERNAL_3f62cfe1_4_k_cu_1650bcf16thrust24THRUST_300001_SM_1000_NS12placeholders2_8E,@object
	.size		_ZN34_INTERNAL_3f62cfe1_4_k_cu_1650bcf16thrust24THRUST_300001_SM_1000_NS12placeholders2_8E,(_ZN34_INTERNAL_3f62cfe1_4_k_cu_1650bcf14cuda3std3__45__cpo4rendE - _ZN34_INTERNAL_3f62cfe1_4_k_cu_1650bcf16thrust24THRUST_300001_SM_1000_NS12placeholders2_8E)
_ZN34_INTERNAL_3f62cfe1_4_k_cu_1650bcf16thrust24THRUST_300001_SM_1000_NS12placeholders2_8E:
	.zero		1
	.type		_ZN34_INTERNAL_3f62cfe1_4_k_cu_1650bcf14cuda3std3__45__cpo4rendE,@object
	.size		_ZN34_INTERNAL_3f62cfe1_4_k_cu_1650bcf14cuda3std3__45__cpo4rendE,(_ZN34_INTERNAL_3f62cfe1_4_k_cu_1650bcf14cuda3std6ranges3__45__cpo9iter_swapE - _ZN34_INTERNAL_3f62cfe1_4_k_cu_1650bcf14cuda3std3__45__cpo4rendE)
_ZN34_INTERNAL_3f62cfe1_4_k_cu_1650bcf14cuda3std3__45__cpo4rendE:
	.zero		1
	.type		_ZN34_INTERNAL_3f62cfe1_4_k_cu_1650bcf14cuda3std6ranges3__45__cpo9iter_swapE,@object
	.size		_ZN34_INTERNAL_3f62cfe1_4_k_cu_1650bcf14cuda3std6ranges3__45__cpo9iter_swapE,(_ZN34_INTERNAL_3f62cfe1_4_k_cu_1650bcf14cuda3std3__48unexpectE - _ZN34_INTERNAL_3f62cfe1_4_k_cu_1650bcf14cuda3std6ranges3__45__cpo9iter_swapE)
_ZN34_INTERNAL_3f62cfe1_4_k_cu_1650bcf14cuda3std6ranges3__45__cpo9iter_swapE:
	.zero		1
	.type		_ZN34_INTERNAL_3f62cfe1_4_k_cu_1650bcf14cuda3std3__48unexpectE,@object
	.size		_ZN34_INTERNAL_3f62cfe1_4_k_cu_1650bcf14cuda3std3__48unexpectE,(_ZN34_INTERNAL_3f62cfe1_4_k_cu_1650bcf16thrust24THRUST_300001_SM_1000_NS6system6detail10sequential3seqE - _ZN34_INTERNAL_3f62cfe1_4_k_cu_1650bcf14cuda3std3__48unexpectE)
_ZN34_INTERNAL_3f62cfe1_4_k_cu_1650bcf14cuda3std3__48unexpectE:
	.zero		1
	.type		_ZN34_INTERNAL_3f62cfe1_4_k_cu_1650bcf16thrust24THRUST_300001_SM_1000_NS6system6detail10sequential3seqE,@object
	.size		_ZN34_INTERNAL_3f62cfe1_4_k_cu_1650bcf16thrust24THRUST_300001_SM_1000_NS6system6detail10sequential3seqE,(.L_29 - _ZN34_INTERNAL_3f62cfe1_4_k_cu_1650bcf16thrust24THRUST_300001_SM_1000_NS6system6detail10sequential3seqE)
_ZN34_INTERNAL_3f62cfe1_4_k_cu_1650bcf16thrust24THRUST_300001_SM_1000_NS6system6detail10sequential3seqE:
	.zero		1
.L_29:


//--------------------- .nv.shared._Z8checkUCPPddiiP15BoundaryMessageS1_ --------------------------
	.section	.nv.shared._Z8checkUCPPddiiP15BoundaryMessageS1_,"aw",@nobits
	.sectionflags	@""
	.align	16
	.zero		1024


//--------------------- .nv.shared._Z8calcCostPdi --------------------------
	.section	.nv.shared._Z8calcCostPdi,"aw",@nobits
	.sectionflags	@""
	.align	16
	.zero		1024


//--------------------- .nv.shared._Z11gpu_prescanPdPKdS_mmm --------------------------
	.section	.nv.shared._Z11gpu_prescanPdPKdS_mmm,"aw",@nobits
	.sectionflags	@""
	.align	16
	.zero		1024


//--------------------- .nv.shared._Z18gpu_add_block_sumsPdPKdS_m --------------------------
	.section	.nv.shared._Z18gpu_add_block_sumsPdPKdS_m,"aw",@nobits
	.sectionflags	@""
	.align	16
	.zero		1024


//--------------------- .nv.shared._Z21gpu_sum_scan_blellochPdPKdS_m --------------------------
	.section	.nv.shared._Z21gpu_sum_scan_blellochPdPKdS_m,"aw",@nobits
	.sectionflags	@""
	.align	16
	.zero		1024


//--------------------- .nv.constant0._ZN3cub18CUB_300001_SM_10006detail11EmptyKernelIvEEvv --------------------------
	.section	.nv.constant0._ZN3cub18CUB_300001_SM_10006detail11EmptyKernelIvEEvv,"a",@progbits
	.sectionflags	@""
	.align	4
.nv.constant0._ZN3cub18CUB_300001_SM_10006detail11EmptyKernelIvEEvv:
	.zero		896


//--------------------- .nv.constant0._Z8checkUCPPddiiP15BoundaryMessageS1_ --------------------------
	.section	.nv.constant0._Z8checkUCPPddiiP15BoundaryMessageS1_,"a",@progbits
	.sectionflags	@""
	.align	4
.nv.constant0._Z8checkUCPPddiiP15BoundaryMessageS1_:
	.zero		936


//--------------------- .nv.constant0._Z8calcCostPdi --------------------------
	.section	.nv.constant0._Z8calcCostPdi,"a",@progbits
	.sectionflags	@""
	.align	4
.nv.constant0._Z8calcCostPdi:
	.zero		908


//--------------------- .nv.constant0._Z11gpu_prescanPdPKdS_mmm --------------------------
	.section	.nv.constant0._Z11gpu_prescanPdPKdS_mmm,"a",@progbits
	.sectionflags	@""
	.align	4
.nv.constant0._Z11gpu_prescanPdPKdS_mmm:
	.zero		944


//--------------------- .nv.constant0._Z18gpu_add_block_sumsPdPKdS_m --------------------------
	.section	.nv.constant0._Z18gpu_add_block_sumsPdPKdS_m,"a",@progbits
	.sectionflags	@""
	.align	4
.nv.constant0._Z18gpu_add_block_sumsPdPKdS_m:
	.zero		928


//--------------------- .nv.constant0._Z21gpu_sum_scan_blellochPdPKdS_m --------------------------
	.section	.nv.constant0._Z21gpu_sum_scan_blellochPdPKdS_m,"a",@progbits
	.sectionflags	@""
	.align	4
.nv.constant0._Z21gpu_sum_scan_blellochPdPKdS_m:
	.zero		928


//--------------------- SYMBOLS --------------------------

	.type		.nv.reservedSmem.offset0,@object
	.size		.nv.reservedSmem.offset0,0x4
	.type		.nv.reservedSmem.cap,@object
	.size		.nv.reservedSmem.cap,0x4
